//
// Generated by NVIDIA NVVM Compiler
//
// Compiler Build ID: CL-36424714
// Cuda compilation tools, release 13.0, V13.0.88
// Based on NVVM 20.0.0
//

.version 9.0
.target sm_100
.address_size 64

	// .globl	_Z22initializeCurandStatesP17curandStateXORWOWyi
.global .align 4 .b8 precalc_xorwow_matrix[102400];
.global .align 4 .b8 precalc_xorwow_offset_matrix[102400];
.global .align 4 .b8 mrg32k3aM1[2304];
.global .align 4 .b8 mrg32k3aM2[2304];
.global .align 4 .b8 mrg32k3aM1SubSeq[2016];
.global .align 4 .b8 mrg32k3aM2SubSeq[2016];
.global .align 4 .b8 mrg32k3aM1Seq[2304];
.global .align 4 .b8 mrg32k3aM2Seq[2304];
.const .align 8 .b8 __cr_lgamma_table[72];
.global .align 8 .f64 DEVICE_DOUBLE_INFINITY = 0d7FF0000000000000;
.global .align 8 .f64 DEVICE_DOUBLE_NEGATIVE_INFINITY = 0dFFF0000000000000;

.visible .entry _Z22initializeCurandStatesP17curandStateXORWOWyi(
	.param .u64 .ptr .align 1 _Z22initializeCurandStatesP17curandStateXORWOWyi_param_0,
	.param .u64 _Z22initializeCurandStatesP17curandStateXORWOWyi_param_1,
	.param .u32 _Z22initializeCurandStatesP17curandStateXORWOWyi_param_2
)
{
	.reg .pred 	%p<25>;
	.reg .b32 	%r<414>;
	.reg .b64 	%rd<20>;

	ld.param.u64 	%rd8, [_Z22initializeCurandStatesP17curandStateXORWOWyi_param_0];
	ld.param.u64 	%rd9, [_Z22initializeCurandStatesP17curandStateXORWOWyi_param_1];
	ld.param.u32 	%r183, [_Z22initializeCurandStatesP17curandStateXORWOWyi_param_2];
	mov.u32 	%r184, %ctaid.x;
	mov.u32 	%r185, %ntid.x;
	mov.u32 	%r186, %tid.x;
	mad.lo.s32 	%r1, %r184, %r185, %r186;
	setp.ge.s32 	%p1, %r1, %r183;
	@%p1 bra 	$L__BB0_44;
	cvta.to.global.u64 	%rd10, %rd8;
	cvt.s64.s32 	%rd19, %r1;
	add.s64 	%rd11, %rd9, %rd19;
	mul.wide.s32 	%rd12, %r1, 48;
	add.s64 	%rd2, %rd10, %rd12;
	cvt.u32.u64 	%r187, %rd11;
	xor.b32  	%r188, %r187, -1429050551;
	mul.lo.s32 	%r189, %r188, 1099087573;
	{ .reg .b32 tmp; mov.b64 {tmp, %r190}, %rd11; }
	xor.b32  	%r191, %r190, -136515619;
	mul.lo.s32 	%r192, %r191, -1703105765;
	add.s32 	%r193, %r189, %r192;
	add.s32 	%r194, %r193, 6615241;
	add.s32 	%r195, %r189, 123456789;
	st.global.v2.u32 	[%rd2], {%r194, %r195};
	xor.b32  	%r196, %r189, 362436069;
	add.s32 	%r197, %r192, 521288629;
	st.global.v2.u32 	[%rd2+8], {%r196, %r197};
	xor.b32  	%r198, %r192, 88675123;
	add.s32 	%r199, %r189, 5783321;
	st.global.v2.u32 	[%rd2+16], {%r198, %r199};
	setp.eq.s32 	%p2, %r1, 0;
	@%p2 bra 	$L__BB0_43;
	mov.b32 	%r320, 0;
$L__BB0_3:
	and.b64  	%rd4, %rd19, 3;
	setp.eq.s64 	%p3, %rd4, 0;
	@%p3 bra 	$L__BB0_42;
	mul.wide.u32 	%rd13, %r320, 3200;
	mov.u64 	%rd14, precalc_xorwow_matrix;
	add.s64 	%rd5, %rd14, %rd13;
	cvt.u32.u64 	%r3, %rd4;
	mov.b32 	%r321, 0;
$L__BB0_5:
	mov.b32 	%r334, 0;
	mov.u32 	%r335, %r334;
	mov.u32 	%r336, %r334;
	mov.u32 	%r337, %r334;
	mov.u32 	%r338, %r334;
	mov.u32 	%r327, %r334;
$L__BB0_6:
	mul.wide.u32 	%rd15, %r327, 4;
	add.s64 	%rd16, %rd2, %rd15;
	ld.global.u32 	%r11, [%rd16+4];
	shl.b32 	%r12, %r327, 5;
	mov.b32 	%r333, 0;
$L__BB0_7:
	.pragma "nounroll";
	shr.u32 	%r204, %r11, %r333;
	and.b32  	%r205, %r204, 1;
	setp.eq.b32 	%p4, %r205, 1;
	not.pred 	%p5, %p4;
	add.s32 	%r206, %r12, %r333;
	mul.lo.s32 	%r207, %r206, 5;
	mul.wide.u32 	%rd17, %r207, 4;
	add.s64 	%rd6, %rd5, %rd17;
	@%p5 bra 	$L__BB0_9;
	ld.global.u32 	%r208, [%rd6];
	xor.b32  	%r338, %r338, %r208;
	ld.global.u32 	%r209, [%rd6+4];
	xor.b32  	%r337, %r337, %r209;
	ld.global.u32 	%r210, [%rd6+8];
	xor.b32  	%r336, %r336, %r210;
	ld.global.u32 	%r211, [%rd6+12];
	xor.b32  	%r335, %r335, %r211;
	ld.global.u32 	%r212, [%rd6+16];
	xor.b32  	%r334, %r334, %r212;
$L__BB0_9:
	and.b32  	%r214, %r204, 2;
	setp.eq.s32 	%p6, %r214, 0;
	@%p6 bra 	$L__BB0_11;
	ld.global.u32 	%r215, [%rd6+20];
	xor.b32  	%r338, %r338, %r215;
	ld.global.u32 	%r216, [%rd6+24];
	xor.b32  	%r337, %r337, %r216;
	ld.global.u32 	%r217, [%rd6+28];
	xor.b32  	%r336, %r336, %r217;
	ld.global.u32 	%r218, [%rd6+32];
	xor.b32  	%r335, %r335, %r218;
	ld.global.u32 	%r219, [%rd6+36];
	xor.b32  	%r334, %r334, %r219;
$L__BB0_11:
	and.b32  	%r221, %r204, 4;
	setp.eq.s32 	%p7, %r221, 0;
	@%p7 bra 	$L__BB0_13;
	ld.global.u32 	%r222, [%rd6+40];
	xor.b32  	%r338, %r338, %r222;
	ld.global.u32 	%r223, [%rd6+44];
	xor.b32  	%r337, %r337, %r223;
	ld.global.u32 	%r224, [%rd6+48];
	xor.b32  	%r336, %r336, %r224;
	ld.global.u32 	%r225, [%rd6+52];
	xor.b32  	%r335, %r335, %r225;
	ld.global.u32 	%r226, [%rd6+56];
	xor.b32  	%r334, %r334, %r226;
$L__BB0_13:
	and.b32  	%r228, %r204, 8;
	setp.eq.s32 	%p8, %r228, 0;
	@%p8 bra 	$L__BB0_15;
	ld.global.u32 	%r229, [%rd6+60];
	xor.b32  	%r338, %r338, %r229;
	ld.global.u32 	%r230, [%rd6+64];
	xor.b32  	%r337, %r337, %r230;
	ld.global.u32 	%r231, [%rd6+68];
	xor.b32  	%r336, %r336, %r231;
	ld.global.u32 	%r232, [%rd6+72];
	xor.b32  	%r335, %r335, %r232;
	ld.global.u32 	%r233, [%rd6+76];
	xor.b32  	%r334, %r334, %r233;
$L__BB0_15:
	and.b32  	%r235, %r204, 16;
	setp.eq.s32 	%p9, %r235, 0;
	@%p9 bra 	$L__BB0_17;
	ld.global.u32 	%r236, [%rd6+80];
	xor.b32  	%r338, %r338, %r236;
	ld.global.u32 	%r237, [%rd6+84];
	xor.b32  	%r337, %r337, %r237;
	ld.global.u32 	%r238, [%rd6+88];
	xor.b32  	%r336, %r336, %r238;
	ld.global.u32 	%r239, [%rd6+92];
	xor.b32  	%r335, %r335, %r239;
	ld.global.u32 	%r240, [%rd6+96];
	xor.b32  	%r334, %r334, %r240;
$L__BB0_17:
	and.b32  	%r242, %r204, 32;
	setp.eq.s32 	%p10, %r242, 0;
	@%p10 bra 	$L__BB0_19;
	ld.global.u32 	%r243, [%rd6+100];
	xor.b32  	%r338, %r338, %r243;
	ld.global.u32 	%r244, [%rd6+104];
	xor.b32  	%r337, %r337, %r244;
	ld.global.u32 	%r245, [%rd6+108];
	xor.b32  	%r336, %r336, %r245;
	ld.global.u32 	%r246, [%rd6+112];
	xor.b32  	%r335, %r335, %r246;
	ld.global.u32 	%r247, [%rd6+116];
	xor.b32  	%r334, %r334, %r247;
$L__BB0_19:
	and.b32  	%r249, %r204, 64;
	setp.eq.s32 	%p11, %r249, 0;
	@%p11 bra 	$L__BB0_21;
	ld.global.u32 	%r250, [%rd6+120];
	xor.b32  	%r338, %r338, %r250;
	ld.global.u32 	%r251, [%rd6+124];
	xor.b32  	%r337, %r337, %r251;
	ld.global.u32 	%r252, [%rd6+128];
	xor.b32  	%r336, %r336, %r252;
	ld.global.u32 	%r253, [%rd6+132];
	xor.b32  	%r335, %r335, %r253;
	ld.global.u32 	%r254, [%rd6+136];
	xor.b32  	%r334, %r334, %r254;
$L__BB0_21:
	and.b32  	%r256, %r204, 128;
	setp.eq.s32 	%p12, %r256, 0;
	@%p12 bra 	$L__BB0_23;
	ld.global.u32 	%r257, [%rd6+140];
	xor.b32  	%r338, %r338, %r257;
	ld.global.u32 	%r258, [%rd6+144];
	xor.b32  	%r337, %r337, %r258;
	ld.global.u32 	%r259, [%rd6+148];
	xor.b32  	%r336, %r336, %r259;
	ld.global.u32 	%r260, [%rd6+152];
	xor.b32  	%r335, %r335, %r260;
	ld.global.u32 	%r261, [%rd6+156];
	xor.b32  	%r334, %r334, %r261;
$L__BB0_23:
	and.b32  	%r263, %r204, 256;
	setp.eq.s32 	%p13, %r263, 0;
	@%p13 bra 	$L__BB0_25;
	ld.global.u32 	%r264, [%rd6+160];
	xor.b32  	%r338, %r338, %r264;
	ld.global.u32 	%r265, [%rd6+164];
	xor.b32  	%r337, %r337, %r265;
	ld.global.u32 	%r266, [%rd6+168];
	xor.b32  	%r336, %r336, %r266;
	ld.global.u32 	%r267, [%rd6+172];
	xor.b32  	%r335, %r335, %r267;
	ld.global.u32 	%r268, [%rd6+176];
	xor.b32  	%r334, %r334, %r268;
$L__BB0_25:
	and.b32  	%r270, %r204, 512;
	setp.eq.s32 	%p14, %r270, 0;
	@%p14 bra 	$L__BB0_27;
	ld.global.u32 	%r271, [%rd6+180];
	xor.b32  	%r338, %r338, %r271;
	ld.global.u32 	%r272, [%rd6+184];
	xor.b32  	%r337, %r337, %r272;
	ld.global.u32 	%r273, [%rd6+188];
	xor.b32  	%r336, %r336, %r273;
	ld.global.u32 	%r274, [%rd6+192];
	xor.b32  	%r335, %r335, %r274;
	ld.global.u32 	%r275, [%rd6+196];
	xor.b32  	%r334, %r334, %r275;
$L__BB0_27:
	and.b32  	%r277, %r204, 1024;
	setp.eq.s32 	%p15, %r277, 0;
	@%p15 bra 	$L__BB0_29;
	ld.global.u32 	%r278, [%rd6+200];
	xor.b32  	%r338, %r338, %r278;
	ld.global.u32 	%r279, [%rd6+204];
	xor.b32  	%r337, %r337, %r279;
	ld.global.u32 	%r280, [%rd6+208];
	xor.b32  	%r336, %r336, %r280;
	ld.global.u32 	%r281, [%rd6+212];
	xor.b32  	%r335, %r335, %r281;
	ld.global.u32 	%r282, [%rd6+216];
	xor.b32  	%r334, %r334, %r282;
$L__BB0_29:
	and.b32  	%r284, %r204, 2048;
	setp.eq.s32 	%p16, %r284, 0;
	@%p16 bra 	$L__BB0_31;
	ld.global.u32 	%r285, [%rd6+220];
	xor.b32  	%r338, %r338, %r285;
	ld.global.u32 	%r286, [%rd6+224];
	xor.b32  	%r337, %r337, %r286;
	ld.global.u32 	%r287, [%rd6+228];
	xor.b32  	%r336, %r336, %r287;
	ld.global.u32 	%r288, [%rd6+232];
	xor.b32  	%r335, %r335, %r288;
	ld.global.u32 	%r289, [%rd6+236];
	xor.b32  	%r334, %r334, %r289;
$L__BB0_31:
	and.b32  	%r291, %r204, 4096;
	setp.eq.s32 	%p17, %r291, 0;
	@%p17 bra 	$L__BB0_33;
	ld.global.u32 	%r292, [%rd6+240];
	xor.b32  	%r338, %r338, %r292;
	ld.global.u32 	%r293, [%rd6+244];
	xor.b32  	%r337, %r337, %r293;
	ld.global.u32 	%r294, [%rd6+248];
	xor.b32  	%r336, %r336, %r294;
	ld.global.u32 	%r295, [%rd6+252];
	xor.b32  	%r335, %r335, %r295;
	ld.global.u32 	%r296, [%rd6+256];
	xor.b32  	%r334, %r334, %r296;
$L__BB0_33:
	and.b32  	%r298, %r204, 8192;
	setp.eq.s32 	%p18, %r298, 0;
	@%p18 bra 	$L__BB0_35;
	ld.global.u32 	%r299, [%rd6+260];
	xor.b32  	%r338, %r338, %r299;
	ld.global.u32 	%r300, [%rd6+264];
	xor.b32  	%r337, %r337, %r300;
	ld.global.u32 	%r301, [%rd6+268];
	xor.b32  	%r336, %r336, %r301;
	ld.global.u32 	%r302, [%rd6+272];
	xor.b32  	%r335, %r335, %r302;
	ld.global.u32 	%r303, [%rd6+276];
	xor.b32  	%r334, %r334, %r303;
$L__BB0_35:
	and.b32  	%r305, %r204, 16384;
	setp.eq.s32 	%p19, %r305, 0;
	@%p19 bra 	$L__BB0_37;
	ld.global.u32 	%r306, [%rd6+280];
	xor.b32  	%r338, %r338, %r306;
	ld.global.u32 	%r307, [%rd6+284];
	xor.b32  	%r337, %r337, %r307;
	ld.global.u32 	%r308, [%rd6+288];
	xor.b32  	%r336, %r336, %r308;
	ld.global.u32 	%r309, [%rd6+292];
	xor.b32  	%r335, %r335, %r309;
	ld.global.u32 	%r310, [%rd6+296];
	xor.b32  	%r334, %r334, %r310;
$L__BB0_37:
	and.b32  	%r312, %r204, 32768;
	setp.eq.s32 	%p20, %r312, 0;
	@%p20 bra 	$L__BB0_39;
	ld.global.u32 	%r313, [%rd6+300];
	xor.b32  	%r338, %r338, %r313;
	ld.global.u32 	%r314, [%rd6+304];
	xor.b32  	%r337, %r337, %r314;
	ld.global.u32 	%r315, [%rd6+308];
	xor.b32  	%r336, %r336, %r315;
	ld.global.u32 	%r316, [%rd6+312];
	xor.b32  	%r335, %r335, %r316;
	ld.global.u32 	%r317, [%rd6+316];
	xor.b32  	%r334, %r334, %r317;
$L__BB0_39:
	add.s32 	%r333, %r333, 16;
	setp.ne.s32 	%p21, %r333, 32;
	@%p21 bra 	$L__BB0_7;
	mad.lo.s32 	%r318, %r327, -31, %r12;
	add.s32 	%r327, %r318, 1;
	setp.ne.s32 	%p22, %r327, 5;
	@%p22 bra 	$L__BB0_6;
	st.global.u32 	[%rd2+4], %r338;
	st.global.u32 	[%rd2+8], %r337;
	st.global.u32 	[%rd2+12], %r336;
	st.global.u32 	[%rd2+16], %r335;
	st.global.u32 	[%rd2+20], %r334;
	add.s32 	%r321, %r321, 1;
	setp.lt.u32 	%p23, %r321, %r3;
	@%p23 bra 	$L__BB0_5;
$L__BB0_42:
	shr.u64 	%rd7, %rd19, 2;
	add.s32 	%r320, %r320, 1;
	setp.gt.u64 	%p24, %rd19, 3;
	mov.u64 	%rd19, %rd7;
	@%p24 bra 	$L__BB0_3;
$L__BB0_43:
	mov.b32 	%r319, 0;
	st.global.v2.u32 	[%rd2+24], {%r319, %r319};
	st.global.u32 	[%rd2+32], %r319;
	mov.b64 	%rd18, 0;
	st.global.u64 	[%rd2+40], %rd18;
$L__BB0_44:
	ret;

}
	// .globl	_Z13updateQKernelPdS_PiiidddP17curandStateXORWOW
.visible .entry _Z13updateQKernelPdS_PiiidddP17curandStateXORWOW(
	.param .u64 .ptr .align 1 _Z13updateQKernelPdS_PiiidddP17curandStateXORWOW_param_0,
	.param .u64 .ptr .align 1 _Z13updateQKernelPdS_PiiidddP17curandStateXORWOW_param_1,
	.param .u64 .ptr .align 1 _Z13updateQKernelPdS_PiiidddP17curandStateXORWOW_param_2,
	.param .u32 _Z13updateQKernelPdS_PiiidddP17curandStateXORWOW_param_3,
	.param .u32 _Z13updateQKernelPdS_PiiidddP17curandStateXORWOW_param_4,
	.param .f64 _Z13updateQKernelPdS_PiiidddP17curandStateXORWOW_param_5,
	.param .f64 _Z13updateQKernelPdS_PiiidddP17curandStateXORWOW_param_6,
	.param .f64 _Z13updateQKernelPdS_PiiidddP17curandStateXORWOW_param_7,
	.param .u64 .ptr .align 1 _Z13updateQKernelPdS_PiiidddP17curandStateXORWOW_param_8
)
{
	.reg .pred 	%p<50>;
	.reg .b32 	%r<241>;
	.reg .b32 	%f<2>;
	.reg .b64 	%rd<162>;
	.reg .b64 	%fd<135>;

	ld.param.u64 	%rd17, [_Z13updateQKernelPdS_PiiidddP17curandStateXORWOW_param_0];
	ld.param.u64 	%rd15, [_Z13updateQKernelPdS_PiiidddP17curandStateXORWOW_param_1];
	ld.param.u64 	%rd18, [_Z13updateQKernelPdS_PiiidddP17curandStateXORWOW_param_2];
	ld.param.u32 	%r73, [_Z13updateQKernelPdS_PiiidddP17curandStateXORWOW_param_3];
	ld.param.u32 	%r74, [_Z13updateQKernelPdS_PiiidddP17curandStateXORWOW_param_4];
	ld.param.f64 	%fd26, [_Z13updateQKernelPdS_PiiidddP17curandStateXORWOW_param_7];
	ld.param.u64 	%rd16, [_Z13updateQKernelPdS_PiiidddP17curandStateXORWOW_param_8];
	cvta.to.global.u64 	%rd1, %rd17;
	cvta.to.global.u64 	%rd2, %rd18;
	mov.u32 	%r75, %ctaid.x;
	mov.u32 	%r76, %ntid.x;
	mov.u32 	%r77, %tid.x;
	mad.lo.s32 	%r1, %r75, %r76, %r77;
	setp.ge.s32 	%p1, %r1, %r73;
	setp.eq.s32 	%p2, %r1, %r74;
	or.pred  	%p3, %p1, %p2;
	@%p3 bra 	$L__BB1_33;
	cvta.to.global.u64 	%rd19, %rd16;
	mul.wide.s32 	%rd20, %r1, 48;
	add.s64 	%rd3, %rd19, %rd20;
	ld.global.u32 	%r232, [%rd3+12];
	ld.global.v2.u32 	{%r3, %r4}, [%rd3+16];
	ld.global.v2.u32 	{%r5, %r6}, [%rd3+24];
	ld.global.f32 	%f1, [%rd3+32];
	ld.global.f64 	%fd1, [%rd3+40];
	mul.lo.s32 	%r7, %r73, %r1;
	mul.wide.s32 	%rd21, %r7, 4;
	add.s64 	%rd4, %rd2, %rd21;
	ld.global.u32 	%r8, [%rd4];
	setp.eq.s32 	%p4, %r8, 0;
	@%p4 bra 	$L__BB1_33;
	ld.global.u32 	%r9, [%rd3];
	ld.global.u32 	%r78, [%rd3+8];
	ld.global.u32 	%r79, [%rd3+4];
	shr.u32 	%r80, %r79, 2;
	xor.b32  	%r81, %r80, %r79;
	shl.b32 	%r82, %r4, 4;
	shl.b32 	%r83, %r81, 1;
	xor.b32  	%r84, %r82, %r83;
	xor.b32  	%r85, %r84, %r4;
	xor.b32  	%r10, %r85, %r81;
	add.s32 	%r86, %r9, %r10;
	add.s32 	%r87, %r86, 362437;
	shr.u32 	%r88, %r78, 2;
	xor.b32  	%r89, %r88, %r78;
	shl.b32 	%r90, %r10, 4;
	shl.b32 	%r91, %r89, 1;
	xor.b32  	%r92, %r91, %r90;
	xor.b32  	%r93, %r92, %r89;
	xor.b32  	%r11, %r93, %r10;
	add.s32 	%r233, %r9, 724874;
	add.s32 	%r94, %r11, %r233;
	cvt.u64.u32 	%rd22, %r87;
	mul.wide.u32 	%rd23, %r94, 2097152;
	xor.b64  	%rd24, %rd23, %rd22;
	cvt.rn.f64.u64 	%fd27, %rd24;
	fma.rn.f64 	%fd28, %fd27, 0d3CA0000000000000, 0d3C90000000000000;
	setp.geu.f64 	%p5, %fd28, %fd26;
	@%p5 bra 	$L__BB1_4;
	shr.u32 	%r147, %r232, 2;
	xor.b32  	%r148, %r147, %r232;
	shl.b32 	%r149, %r11, 4;
	shl.b32 	%r150, %r148, 1;
	xor.b32  	%r151, %r150, %r149;
	xor.b32  	%r152, %r151, %r148;
	xor.b32  	%r228, %r152, %r11;
	add.s32 	%r233, %r9, 1087311;
	add.s32 	%r153, %r228, %r233;
	rem.u32 	%r154, %r153, %r8;
	mul.wide.s32 	%rd77, %r154, 4;
	add.s64 	%rd78, %rd4, %rd77;
	ld.global.u32 	%r234, [%rd78+4];
	mov.u32 	%r229, %r11;
	mov.u32 	%r230, %r10;
	mov.u32 	%r231, %r4;
	mov.u32 	%r232, %r3;
	bra.uni 	$L__BB1_17;
$L__BB1_4:
	ld.global.u32 	%r234, [%rd4+4];
	setp.lt.s32 	%p6, %r8, 2;
	mov.u32 	%r228, %r11;
	mov.u32 	%r229, %r10;
	mov.u32 	%r230, %r4;
	mov.u32 	%r231, %r3;
	@%p6 bra 	$L__BB1_17;
	add.s32 	%r97, %r234, %r7;
	mul.wide.s32 	%rd25, %r97, 8;
	add.s64 	%rd26, %rd1, %rd25;
	ld.global.f64 	%fd124, [%rd26];
	add.s32 	%r17, %r8, -1;
	add.s32 	%r98, %r8, -2;
	setp.lt.u32 	%p7, %r98, 7;
	mov.b32 	%r223, 1;
	@%p7 bra 	$L__BB1_9;
	and.b32  	%r100, %r17, -8;
	neg.s32 	%r217, %r100;
	mul.wide.s32 	%rd27, %r7, 4;
	add.s64 	%rd28, %rd27, %rd2;
	add.s64 	%rd159, %rd28, 8;
	add.s32 	%r215, %r7, 3;
	mov.b32 	%r216, 0;
$L__BB1_7:
	.pragma "nounroll";
	mul.wide.s32 	%rd29, %r215, 4;
	add.s64 	%rd30, %rd2, %rd29;
	ld.global.u32 	%r101, [%rd159];
	add.s32 	%r102, %r101, %r7;
	mul.wide.s32 	%rd31, %r102, 8;
	add.s64 	%rd32, %rd1, %rd31;
	ld.global.f64 	%fd29, [%rd32];
	setp.gt.f64 	%p8, %fd29, %fd124;
	selp.b32 	%r103, %r101, %r234, %p8;
	selp.f64 	%fd30, %fd29, %fd124, %p8;
	ld.global.u32 	%r104, [%rd30];
	add.s32 	%r105, %r104, %r7;
	mul.wide.s32 	%rd33, %r105, 8;
	add.s64 	%rd34, %rd1, %rd33;
	ld.global.f64 	%fd31, [%rd34];
	setp.gt.f64 	%p9, %fd31, %fd30;
	selp.b32 	%r106, %r104, %r103, %p9;
	selp.f64 	%fd32, %fd31, %fd30, %p9;
	ld.global.u32 	%r107, [%rd30+4];
	add.s32 	%r108, %r107, %r7;
	mul.wide.s32 	%rd35, %r108, 8;
	add.s64 	%rd36, %rd1, %rd35;
	ld.global.f64 	%fd33, [%rd36];
	setp.gt.f64 	%p10, %fd33, %fd32;
	selp.b32 	%r109, %r107, %r106, %p10;
	selp.f64 	%fd34, %fd33, %fd32, %p10;
	ld.global.u32 	%r110, [%rd30+8];
	add.s32 	%r111, %r110, %r7;
	mul.wide.s32 	%rd37, %r111, 8;
	add.s64 	%rd38, %rd1, %rd37;
	ld.global.f64 	%fd35, [%rd38];
	setp.gt.f64 	%p11, %fd35, %fd34;
	selp.b32 	%r112, %r110, %r109, %p11;
	selp.f64 	%fd36, %fd35, %fd34, %p11;
	ld.global.u32 	%r113, [%rd30+12];
	add.s32 	%r114, %r113, %r7;
	mul.wide.s32 	%rd39, %r114, 8;
	add.s64 	%rd40, %rd1, %rd39;
	ld.global.f64 	%fd37, [%rd40];
	setp.gt.f64 	%p12, %fd37, %fd36;
	selp.b32 	%r115, %r113, %r112, %p12;
	selp.f64 	%fd38, %fd37, %fd36, %p12;
	ld.global.u32 	%r116, [%rd30+16];
	add.s32 	%r117, %r116, %r7;
	mul.wide.s32 	%rd41, %r117, 8;
	add.s64 	%rd42, %rd1, %rd41;
	ld.global.f64 	%fd39, [%rd42];
	setp.gt.f64 	%p13, %fd39, %fd38;
	selp.b32 	%r118, %r116, %r115, %p13;
	selp.f64 	%fd40, %fd39, %fd38, %p13;
	ld.global.u32 	%r119, [%rd30+20];
	add.s32 	%r120, %r119, %r7;
	mul.wide.s32 	%rd43, %r120, 8;
	add.s64 	%rd44, %rd1, %rd43;
	ld.global.f64 	%fd41, [%rd44];
	setp.gt.f64 	%p14, %fd41, %fd40;
	selp.b32 	%r121, %r119, %r118, %p14;
	selp.f64 	%fd42, %fd41, %fd40, %p14;
	ld.global.u32 	%r122, [%rd30+24];
	add.s32 	%r123, %r122, %r7;
	mul.wide.s32 	%rd45, %r123, 8;
	add.s64 	%rd46, %rd1, %rd45;
	ld.global.f64 	%fd43, [%rd46];
	setp.gt.f64 	%p15, %fd43, %fd42;
	selp.b32 	%r234, %r122, %r121, %p15;
	selp.f64 	%fd124, %fd43, %fd42, %p15;
	add.s32 	%r217, %r217, 8;
	add.s64 	%rd159, %rd159, 32;
	add.s32 	%r216, %r216, 8;
	add.s32 	%r215, %r215, 8;
	setp.ne.s32 	%p16, %r217, 0;
	@%p16 bra 	$L__BB1_7;
	add.s32 	%r223, %r216, 1;
$L__BB1_9:
	and.b32  	%r32, %r17, 7;
	setp.eq.s32 	%p17, %r32, 0;
	mov.u32 	%r228, %r11;
	mov.u32 	%r229, %r10;
	mov.u32 	%r230, %r4;
	mov.u32 	%r231, %r3;
	@%p17 bra 	$L__BB1_17;
	setp.lt.u32 	%p18, %r32, 4;
	@%p18 bra 	$L__BB1_12;
	cvt.s64.s32 	%rd47, %r223;
	mul.wide.s32 	%rd48, %r223, 4;
	add.s64 	%rd49, %rd4, %rd48;
	ld.global.u32 	%r125, [%rd49+4];
	add.s32 	%r126, %r125, %r7;
	mul.wide.s32 	%rd50, %r126, 8;
	add.s64 	%rd51, %rd1, %rd50;
	ld.global.f64 	%fd44, [%rd51];
	setp.gt.f64 	%p19, %fd44, %fd124;
	selp.b32 	%r127, %r125, %r234, %p19;
	selp.f64 	%fd45, %fd44, %fd124, %p19;
	add.s32 	%r128, %r7, 1;
	cvt.s64.s32 	%rd52, %r128;
	add.s64 	%rd53, %rd47, %rd52;
	shl.b64 	%rd54, %rd53, 2;
	add.s64 	%rd55, %rd2, %rd54;
	ld.global.u32 	%r129, [%rd55+4];
	add.s32 	%r130, %r129, %r7;
	mul.wide.s32 	%rd56, %r130, 8;
	add.s64 	%rd57, %rd1, %rd56;
	ld.global.f64 	%fd46, [%rd57];
	setp.gt.f64 	%p20, %fd46, %fd45;
	selp.b32 	%r131, %r129, %r127, %p20;
	selp.f64 	%fd47, %fd46, %fd45, %p20;
	ld.global.u32 	%r132, [%rd55+8];
	add.s32 	%r133, %r132, %r7;
	mul.wide.s32 	%rd58, %r133, 8;
	add.s64 	%rd59, %rd1, %rd58;
	ld.global.f64 	%fd48, [%rd59];
	setp.gt.f64 	%p21, %fd48, %fd47;
	selp.b32 	%r134, %r132, %r131, %p21;
	selp.f64 	%fd49, %fd48, %fd47, %p21;
	ld.global.u32 	%r135, [%rd55+12];
	add.s32 	%r136, %r135, %r7;
	mul.wide.s32 	%rd60, %r136, 8;
	add.s64 	%rd61, %rd1, %rd60;
	ld.global.f64 	%fd50, [%rd61];
	setp.gt.f64 	%p22, %fd50, %fd49;
	selp.b32 	%r234, %r135, %r134, %p22;
	selp.f64 	%fd124, %fd50, %fd49, %p22;
	add.s32 	%r223, %r223, 4;
$L__BB1_12:
	and.b32  	%r38, %r17, 3;
	setp.eq.s32 	%p23, %r38, 0;
	mov.u32 	%r228, %r11;
	mov.u32 	%r229, %r10;
	mov.u32 	%r230, %r4;
	mov.u32 	%r231, %r3;
	@%p23 bra 	$L__BB1_17;
	setp.eq.s32 	%p24, %r38, 1;
	@%p24 bra 	$L__BB1_15;
	cvt.s64.s32 	%rd62, %r223;
	mul.wide.s32 	%rd63, %r223, 4;
	add.s64 	%rd64, %rd4, %rd63;
	ld.global.u32 	%r138, [%rd64+4];
	add.s32 	%r139, %r138, %r7;
	mul.wide.s32 	%rd65, %r139, 8;
	add.s64 	%rd66, %rd1, %rd65;
	ld.global.f64 	%fd51, [%rd66];
	setp.gt.f64 	%p25, %fd51, %fd124;
	selp.b32 	%r140, %r138, %r234, %p25;
	selp.f64 	%fd52, %fd51, %fd124, %p25;
	add.s32 	%r141, %r7, 1;
	cvt.s64.s32 	%rd67, %r141;
	add.s64 	%rd68, %rd62, %rd67;
	shl.b64 	%rd69, %rd68, 2;
	add.s64 	%rd70, %rd2, %rd69;
	ld.global.u32 	%r142, [%rd70+4];
	add.s32 	%r143, %r142, %r7;
	mul.wide.s32 	%rd71, %r143, 8;
	add.s64 	%rd72, %rd1, %rd71;
	ld.global.f64 	%fd53, [%rd72];
	setp.gt.f64 	%p26, %fd53, %fd52;
	selp.b32 	%r234, %r142, %r140, %p26;
	selp.f64 	%fd124, %fd53, %fd52, %p26;
	add.s32 	%r223, %r223, 2;
$L__BB1_15:
	and.b32  	%r144, %r17, 1;
	setp.eq.b32 	%p27, %r144, 1;
	not.pred 	%p28, %p27;
	mov.u32 	%r228, %r11;
	mov.u32 	%r229, %r10;
	mov.u32 	%r230, %r4;
	mov.u32 	%r231, %r3;
	@%p28 bra 	$L__BB1_17;
	mul.wide.s32 	%rd73, %r223, 4;
	add.s64 	%rd74, %rd4, %rd73;
	ld.global.u32 	%r145, [%rd74+4];
	add.s32 	%r146, %r145, %r7;
	mul.wide.s32 	%rd75, %r146, 8;
	add.s64 	%rd76, %rd1, %rd75;
	ld.global.f64 	%fd54, [%rd76];
	setp.gt.f64 	%p29, %fd54, %fd124;
	selp.b32 	%r234, %r145, %r234, %p29;
	mov.u32 	%r228, %r11;
	mov.u32 	%r229, %r10;
	mov.u32 	%r230, %r4;
	mov.u32 	%r231, %r3;
$L__BB1_17:
	add.s32 	%r52, %r234, %r7;
	cvta.to.global.u64 	%rd79, %rd15;
	mul.wide.s32 	%rd80, %r52, 8;
	add.s64 	%rd81, %rd79, %rd80;
	ld.global.f64 	%fd10, [%rd81];
	mov.b64 	%rd82, %fd10;
	setp.lt.s64 	%p30, %rd82, 0;
	and.b64  	%rd83, %rd82, 9223372036854775807;
	add.s64 	%rd84, %rd83, -4503599627370496;
	setp.lt.u64 	%p31, %rd84, 9214364837600034816;
	and.pred  	%p32, %p31, %p30;
	add.s64 	%rd85, %rd83, -1;
	setp.lt.u64 	%p33, %rd85, 4503599627370495;
	and.pred  	%p34, %p33, %p30;
	setp.eq.s64 	%p35, %rd83, 0;
	or.pred  	%p36, %p35, %p34;
	setp.eq.s64 	%p37, %rd83, 9218868437227405312;
	or.pred  	%p38, %p36, %p37;
	or.pred  	%p39, %p38, %p32;
	not.pred 	%p40, %p39;
	@%p40 bra 	$L__BB1_19;
	st.global.v2.u32 	[%rd3], {%r233, %r232};
	st.global.v2.u32 	[%rd3+8], {%r231, %r230};
	st.global.v2.u32 	[%rd3+16], {%r229, %r228};
	st.global.v2.u32 	[%rd3+24], {%r5, %r6};
	st.global.f32 	[%rd3+32], %f1;
	st.global.f64 	[%rd3+40], %fd1;
	bra.uni 	$L__BB1_33;
$L__BB1_19:
	mul.lo.s32 	%r53, %r234, %r73;
	mul.wide.s32 	%rd86, %r53, 4;
	add.s64 	%rd8, %rd2, %rd86;
	ld.global.u32 	%r54, [%rd8];
	setp.lt.s32 	%p41, %r54, 1;
	mov.f64 	%fd134, 0d0000000000000000;
	@%p41 bra 	$L__BB1_32;
	setp.lt.u32 	%p42, %r54, 16;
	mov.f64 	%fd134, 0dFFF0000000000000;
	mov.b32 	%r238, 0;
	@%p42 bra 	$L__BB1_23;
	add.s32 	%r235, %r53, 2;
	mul.wide.s32 	%rd87, %r53, 4;
	add.s64 	%rd88, %rd87, %rd2;
	add.s64 	%rd160, %rd88, 4;
	and.b32  	%r238, %r54, 2147483632;
	neg.s32 	%r236, %r238;
	mov.f64 	%fd134, 0dFFF0000000000000;
$L__BB1_22:
	.pragma "nounroll";
	mul.wide.s32 	%rd89, %r235, 4;
	add.s64 	%rd90, %rd2, %rd89;
	ld.global.u32 	%r157, [%rd160];
	add.s32 	%r158, %r157, %r53;
	mul.wide.s32 	%rd91, %r158, 8;
	add.s64 	%rd92, %rd1, %rd91;
	ld.global.f64 	%fd59, [%rd92];
	max.f64 	%fd60, %fd134, %fd59;
	ld.global.u32 	%r159, [%rd90];
	add.s32 	%r160, %r159, %r53;
	mul.wide.s32 	%rd93, %r160, 8;
	add.s64 	%rd94, %rd1, %rd93;
	ld.global.f64 	%fd61, [%rd94];
	max.f64 	%fd62, %fd60, %fd61;
	ld.global.u32 	%r161, [%rd90+4];
	add.s32 	%r162, %r161, %r53;
	mul.wide.s32 	%rd95, %r162, 8;
	add.s64 	%rd96, %rd1, %rd95;
	ld.global.f64 	%fd63, [%rd96];
	max.f64 	%fd64, %fd62, %fd63;
	ld.global.u32 	%r163, [%rd90+8];
	add.s32 	%r164, %r163, %r53;
	mul.wide.s32 	%rd97, %r164, 8;
	add.s64 	%rd98, %rd1, %rd97;
	ld.global.f64 	%fd65, [%rd98];
	max.f64 	%fd66, %fd64, %fd65;
	ld.global.u32 	%r165, [%rd90+12];
	add.s32 	%r166, %r165, %r53;
	mul.wide.s32 	%rd99, %r166, 8;
	add.s64 	%rd100, %rd1, %rd99;
	ld.global.f64 	%fd67, [%rd100];
	max.f64 	%fd68, %fd66, %fd67;
	ld.global.u32 	%r167, [%rd90+16];
	add.s32 	%r168, %r167, %r53;
	mul.wide.s32 	%rd101, %r168, 8;
	add.s64 	%rd102, %rd1, %rd101;
	ld.global.f64 	%fd69, [%rd102];
	max.f64 	%fd70, %fd68, %fd69;
	ld.global.u32 	%r169, [%rd90+20];
	add.s32 	%r170, %r169, %r53;
	mul.wide.s32 	%rd103, %r170, 8;
	add.s64 	%rd104, %rd1, %rd103;
	ld.global.f64 	%fd71, [%rd104];
	max.f64 	%fd72, %fd70, %fd71;
	ld.global.u32 	%r171, [%rd90+24];
	add.s32 	%r172, %r171, %r53;
	mul.wide.s32 	%rd105, %r172, 8;
	add.s64 	%rd106, %rd1, %rd105;
	ld.global.f64 	%fd73, [%rd106];
	max.f64 	%fd74, %fd72, %fd73;
	ld.global.u32 	%r173, [%rd90+28];
	add.s32 	%r174, %r173, %r53;
	mul.wide.s32 	%rd107, %r174, 8;
	add.s64 	%rd108, %rd1, %rd107;
	ld.global.f64 	%fd75, [%rd108];
	max.f64 	%fd76, %fd74, %fd75;
	ld.global.u32 	%r175, [%rd90+32];
	add.s32 	%r176, %r175, %r53;
	mul.wide.s32 	%rd109, %r176, 8;
	add.s64 	%rd110, %rd1, %rd109;
	ld.global.f64 	%fd77, [%rd110];
	max.f64 	%fd78, %fd76, %fd77;
	ld.global.u32 	%r177, [%rd90+36];
	add.s32 	%r178, %r177, %r53;
	mul.wide.s32 	%rd111, %r178, 8;
	add.s64 	%rd112, %rd1, %rd111;
	ld.global.f64 	%fd79, [%rd112];
	max.f64 	%fd80, %fd78, %fd79;
	ld.global.u32 	%r179, [%rd90+40];
	add.s32 	%r180, %r179, %r53;
	mul.wide.s32 	%rd113, %r180, 8;
	add.s64 	%rd114, %rd1, %rd113;
	ld.global.f64 	%fd81, [%rd114];
	max.f64 	%fd82, %fd80, %fd81;
	ld.global.u32 	%r181, [%rd90+44];
	add.s32 	%r182, %r181, %r53;
	mul.wide.s32 	%rd115, %r182, 8;
	add.s64 	%rd116, %rd1, %rd115;
	ld.global.f64 	%fd83, [%rd116];
	max.f64 	%fd84, %fd82, %fd83;
	ld.global.u32 	%r183, [%rd90+48];
	add.s32 	%r184, %r183, %r53;
	mul.wide.s32 	%rd117, %r184, 8;
	add.s64 	%rd118, %rd1, %rd117;
	ld.global.f64 	%fd85, [%rd118];
	max.f64 	%fd86, %fd84, %fd85;
	ld.global.u32 	%r185, [%rd90+52];
	add.s32 	%r186, %r185, %r53;
	mul.wide.s32 	%rd119, %r186, 8;
	add.s64 	%rd120, %rd1, %rd119;
	ld.global.f64 	%fd87, [%rd120];
	max.f64 	%fd88, %fd86, %fd87;
	ld.global.u32 	%r187, [%rd90+56];
	add.s32 	%r188, %r187, %r53;
	mul.wide.s32 	%rd121, %r188, 8;
	add.s64 	%rd122, %rd1, %rd121;
	ld.global.f64 	%fd89, [%rd122];
	max.f64 	%fd134, %fd88, %fd89;
	add.s64 	%rd160, %rd160, 64;
	add.s32 	%r236, %r236, 16;
	add.s32 	%r235, %r235, 16;
	setp.ne.s32 	%p43, %r236, 0;
	@%p43 bra 	$L__BB1_22;
$L__BB1_23:
	and.b32  	%r63, %r54, 15;
	setp.eq.s32 	%p44, %r63, 0;
	@%p44 bra 	$L__BB1_32;
	and.b32  	%r64, %r54, 7;
	setp.lt.u32 	%p45, %r63, 8;
	@%p45 bra 	$L__BB1_26;
	mul.wide.u32 	%rd123, %r238, 4;
	add.s64 	%rd124, %rd8, %rd123;
	ld.global.u32 	%r189, [%rd124+4];
	add.s32 	%r190, %r189, %r53;
	mul.wide.s32 	%rd125, %r190, 8;
	add.s64 	%rd126, %rd1, %rd125;
	ld.global.f64 	%fd91, [%rd126];
	max.f64 	%fd92, %fd134, %fd91;
	ld.global.u32 	%r191, [%rd124+8];
	add.s32 	%r192, %r191, %r53;
	mul.wide.s32 	%rd127, %r192, 8;
	add.s64 	%rd128, %rd1, %rd127;
	ld.global.f64 	%fd93, [%rd128];
	max.f64 	%fd94, %fd92, %fd93;
	ld.global.u32 	%r193, [%rd124+12];
	add.s32 	%r194, %r193, %r53;
	mul.wide.s32 	%rd129, %r194, 8;
	add.s64 	%rd130, %rd1, %rd129;
	ld.global.f64 	%fd95, [%rd130];
	max.f64 	%fd96, %fd94, %fd95;
	ld.global.u32 	%r195, [%rd124+16];
	add.s32 	%r196, %r195, %r53;
	mul.wide.s32 	%rd131, %r196, 8;
	add.s64 	%rd132, %rd1, %rd131;
	ld.global.f64 	%fd97, [%rd132];
	max.f64 	%fd98, %fd96, %fd97;
	ld.global.u32 	%r197, [%rd124+20];
	add.s32 	%r198, %r197, %r53;
	mul.wide.s32 	%rd133, %r198, 8;
	add.s64 	%rd134, %rd1, %rd133;
	ld.global.f64 	%fd99, [%rd134];
	max.f64 	%fd100, %fd98, %fd99;
	ld.global.u32 	%r199, [%rd124+24];
	add.s32 	%r200, %r199, %r53;
	mul.wide.s32 	%rd135, %r200, 8;
	add.s64 	%rd136, %rd1, %rd135;
	ld.global.f64 	%fd101, [%rd136];
	max.f64 	%fd102, %fd100, %fd101;
	ld.global.u32 	%r201, [%rd124+28];
	add.s32 	%r202, %r201, %r53;
	mul.wide.s32 	%rd137, %r202, 8;
	add.s64 	%rd138, %rd1, %rd137;
	ld.global.f64 	%fd103, [%rd138];
	max.f64 	%fd104, %fd102, %fd103;
	ld.global.u32 	%r203, [%rd124+32];
	add.s32 	%r204, %r203, %r53;
	mul.wide.s32 	%rd139, %r204, 8;
	add.s64 	%rd140, %rd1, %rd139;
	ld.global.f64 	%fd105, [%rd140];
	max.f64 	%fd134, %fd104, %fd105;
	add.s32 	%r238, %r238, 8;
$L__BB1_26:
	setp.eq.s32 	%p46, %r64, 0;
	@%p46 bra 	$L__BB1_32;
	and.b32  	%r67, %r54, 3;
	setp.lt.u32 	%p47, %r64, 4;
	@%p47 bra 	$L__BB1_29;
	mul.wide.s32 	%rd141, %r238, 4;
	add.s64 	%rd142, %rd8, %rd141;
	ld.global.u32 	%r205, [%rd142+4];
	add.s32 	%r206, %r205, %r53;
	mul.wide.s32 	%rd143, %r206, 8;
	add.s64 	%rd144, %rd1, %rd143;
	ld.global.f64 	%fd107, [%rd144];
	max.f64 	%fd108, %fd134, %fd107;
	ld.global.u32 	%r207, [%rd142+8];
	add.s32 	%r208, %r207, %r53;
	mul.wide.s32 	%rd145, %r208, 8;
	add.s64 	%rd146, %rd1, %rd145;
	ld.global.f64 	%fd109, [%rd146];
	max.f64 	%fd110, %fd108, %fd109;
	ld.global.u32 	%r209, [%rd142+12];
	add.s32 	%r210, %r209, %r53;
	mul.wide.s32 	%rd147, %r210, 8;
	add.s64 	%rd148, %rd1, %rd147;
	ld.global.f64 	%fd111, [%rd148];
	max.f64 	%fd112, %fd110, %fd111;
	ld.global.u32 	%r211, [%rd142+16];
	add.s32 	%r212, %r211, %r53;
	mul.wide.s32 	%rd149, %r212, 8;
	add.s64 	%rd150, %rd1, %rd149;
	ld.global.f64 	%fd113, [%rd150];
	max.f64 	%fd134, %fd112, %fd113;
	add.s32 	%r238, %r238, 4;
$L__BB1_29:
	setp.eq.s32 	%p48, %r67, 0;
	@%p48 bra 	$L__BB1_32;
	mul.wide.s32 	%rd151, %r53, 4;
	mul.wide.u32 	%rd152, %r238, 4;
	add.s64 	%rd153, %rd151, %rd152;
	add.s64 	%rd154, %rd153, %rd2;
	add.s64 	%rd161, %rd154, 4;
	neg.s32 	%r240, %r67;
$L__BB1_31:
	.pragma "nounroll";
	ld.global.u32 	%r213, [%rd161];
	add.s32 	%r214, %r213, %r53;
	mul.wide.s32 	%rd155, %r214, 8;
	add.s64 	%rd156, %rd1, %rd155;
	ld.global.f64 	%fd114, [%rd156];
	max.f64 	%fd134, %fd134, %fd114;
	add.s64 	%rd161, %rd161, 4;
	add.s32 	%r240, %r240, 1;
	setp.ne.s32 	%p49, %r240, 0;
	@%p49 bra 	$L__BB1_31;
$L__BB1_32:
	ld.param.f64 	%fd121, [_Z13updateQKernelPdS_PiiidddP17curandStateXORWOW_param_6];
	ld.param.f64 	%fd120, [_Z13updateQKernelPdS_PiiidddP17curandStateXORWOW_param_5];
	mul.f64 	%fd115, %fd120, %fd134;
	sub.f64 	%fd116, %fd115, %fd10;
	mul.wide.s32 	%rd157, %r52, 8;
	add.s64 	%rd158, %rd1, %rd157;
	ld.global.f64 	%fd117, [%rd158];
	sub.f64 	%fd118, %fd116, %fd117;
	fma.rn.f64 	%fd119, %fd121, %fd118, %fd117;
	st.global.f64 	[%rd158], %fd119;
	st.global.v2.u32 	[%rd3], {%r233, %r232};
	st.global.v2.u32 	[%rd3+8], {%r231, %r230};
	st.global.v2.u32 	[%rd3+16], {%r229, %r228};
	st.global.v2.u32 	[%rd3+24], {%r5, %r6};
	st.global.f32 	[%rd3+32], %f1;
	st.global.f64 	[%rd3+40], %fd1;
$L__BB1_33:
	ret;

}


// ===== COMPILED SASS (sm_100) =====

	.target	sm_100

	.elftype	@"ET_EXEC"


//--------------------- .note.nv.tkinfo           --------------------------
	.section	.note.nv.tkinfo,"",@"SHT_NOTE"
	.sectionflags	@"SHF_NOTE_NV_TKINFO"
	.tkinfo
        /*0018*/ 	.word	0x00000002
        /*0030*/ 	.string	""
        /*0030*/ 	.string	"ptxas"
        /*0030*/ 	.string	"Cuda compilation tools, release 13.0, V13.0.88"
        /*0030*/ 	.string	"Build cuda_13.0.r13.0/compiler.36424714_0"
        /*0030*/ 	.string	"-arch sm_100 -m 64 "



//--------------------- .note.nv.cuinfo           --------------------------
	.section	.note.nv.cuinfo,"",@"SHT_NOTE"
	.sectionflags	@"SHF_NOTE_NV_CUINFO"
        /*0018*/ 	.short	0x0002
        /*001a*/ 	.short	0x0064
        /*001c*/ 	.short	0x0082
	.zero		2


//--------------------- .nv.info                  --------------------------
	.section	.nv.info,"",@"SHT_CUDA_INFO"
	.align	4


	//----- nvinfo : EIATTR_REGCOUNT
	.align		4
        /*0000*/ 	.byte	0x04, 0x2f
        /*0002*/ 	.short	(.L_12 - .L_11)
	.align		4
.L_11:
        /*0004*/ 	.word	index@(_Z22initializeCurandStatesP17curandStateXORWOWyi)
        /*0008*/ 	.word	0x0000001f


	//----- nvinfo : EIATTR_FRAME_SIZE
	.align		4
.L_12:
        /*000c*/ 	.byte	0x04, 0x11
        /*000e*/ 	.short	(.L_14 - .L_13)
	.align		4
.L_13:
        /*0010*/ 	.word	index@(_Z22initializeCurandStatesP17curandStateXORWOWyi)
        /*0014*/ 	.word	0x00000000


	//----- nvinfo : EIATTR_REGCOUNT
	.align		4
.L_14:
        /*0018*/ 	.byte	0x04, 0x2f
        /*001a*/ 	.short	(.L_16 - .L_15)
	.align		4
.L_15:
        /*001c*/ 	.word	index@(_Z13updateQKernelPdS_PiiidddP17curandStateXORWOW)
        /*0020*/ 	.word	0x00000030


	//----- nvinfo : EIATTR_FRAME_SIZE
	.align		4
.L_16:
        /*0024*/ 	.byte	0x04, 0x11
        /*0026*/ 	.short	(.L_18 - .L_17)
	.align		4
.L_17:
        /*0028*/ 	.word	index@(_Z13updateQKernelPdS_PiiidddP17curandStateXORWOW)
        /*002c*/ 	.word	0x00000000


	//----- nvinfo : EIATTR_MIN_STACK_SIZE
	.align		4
.L_18:
        /*0030*/ 	.byte	0x04, 0x12
        /*0032*/ 	.short	(.L_20 - .L_19)
	.align		4
.L_19:
        /*0034*/ 	.word	index@(_Z13updateQKernelPdS_PiiidddP17curandStateXORWOW)
        /*0038*/ 	.word	0x00000000


	//----- nvinfo : EIATTR_MIN_STACK_SIZE
	.align		4
.L_20:
        /*003c*/ 	.byte	0x04, 0x12
        /*003e*/ 	.short	(.L_22 - .L_21)
	.align		4
.L_21:
        /*0040*/ 	.word	index@(_Z22initializeCurandStatesP17curandStateXORWOWyi)
        /*0044*/ 	.word	0x00000000
.L_22:


//--------------------- .nv.compat                --------------------------
	.section	.nv.compat,"",@"SHT_CUDA_COMPAT_INFO"
	.align	4
        /*0000*/ 	.byte	0x02, 0x09, 0x00, 0x00, 0x02, 0x02, 0x01, 0x00, 0x02, 0x05, 0x05, 0x00, 0x03, 0x07, 0x01, 0x01
        /*0010*/ 	.byte	0x02, 0x03, 0x00, 0x00, 0x02, 0x06, 0x01, 0x00, 0x04, 0x0b, 0x08, 0x00, 0x01, 0x00, 0x00, 0x00
        /*0020*/ 	.byte	0x00, 0x00, 0x00, 0x00


//--------------------- .nv.info._Z13updateQKernelPdS_PiiidddP17curandStateXORWOW --------------------------
	.section	.nv.info._Z13updateQKernelPdS_PiiidddP17curandStateXORWOW,"",@"SHT_CUDA_INFO"
	.sectionflags	@""
	.align	4


	//----- nvinfo : EIATTR_CUDA_API_VERSION
	.align		4
        /*0000*/ 	.byte	0x04, 0x37
        /*0002*/ 	.short	(.L_24 - .L_23)
.L_23:
        /*0004*/ 	.word	0x00000082


	//----- nvinfo : EIATTR_KPARAM_INFO
	.align		4
.L_24:
        /*0008*/ 	.byte	0x04, 0x17
        /*000a*/ 	.short	(.L_26 - .L_25)
.L_25:
        /*000c*/ 	.word	0x00000000
        /*0010*/ 	.short	0x0008
        /*0012*/ 	.short	0x0038
        /*0014*/ 	.byte	0x00, 0xf5, 0x21, 0x00


	//----- nvinfo : EIATTR_KPARAM_INFO
	.align		4
.L_26:
        /*0018*/ 	.byte	0x04, 0x17
        /*001a*/ 	.short	(.L_28 - .L_27)
.L_27:
        /*001c*/ 	.word	0x00000000
        /*0020*/ 	.short	0x0007
        /*0022*/ 	.short	0x0030
        /*0024*/ 	.byte	0x00, 0xf0, 0x21, 0x00


	//----- nvinfo : EIATTR_KPARAM_INFO
	.align		4
.L_28:
        /*0028*/ 	.byte	0x04, 0x17
        /*002a*/ 	.short	(.L_30 - .L_29)
.L_29:
        /*002c*/ 	.word	0x00000000
        /*0030*/ 	.short	0x0006
        /*0032*/ 	.short	0x0028
        /*0034*/ 	.byte	0x00, 0xf0, 0x21, 0x00


	//----- nvinfo : EIATTR_KPARAM_INFO
	.align		4
.L_30:
        /*0038*/ 	.byte	0x04, 0x17
        /*003a*/ 	.short	(.L_32 - .L_31)
.L_31:
        /*003c*/ 	.word	0x00000000
        /*0040*/ 	.short	0x0005
        /*0042*/ 	.short	0x0020
        /*0044*/ 	.byte	0x00, 0xf0, 0x21, 0x00


	//----- nvinfo : EIATTR_KPARAM_INFO
	.align		4
.L_32:
        /*0048*/ 	.byte	0x04, 0x17
        /*004a*/ 	.short	(.L_34 - .L_33)
.L_33:
        /*004c*/ 	.word	0x00000000
        /*0050*/ 	.short	0x0004
        /*0052*/ 	.short	0x001c
        /*0054*/ 	.byte	0x00, 0xf0, 0x11, 0x00


	//----- nvinfo : EIATTR_KPARAM_INFO
	.align		4
.L_34:
        /*0058*/ 	.byte	0x04, 0x17
        /*005a*/ 	.short	(.L_36 - .L_35)
.L_35:
        /*005c*/ 	.word	0x00000000
        /*0060*/ 	.short	0x0003
        /*0062*/ 	.short	0x0018
        /*0064*/ 	.byte	0x00, 0xf0, 0x11, 0x00


	//----- nvinfo : EIATTR_KPARAM_INFO
	.align		4
.L_36:
        /*0068*/ 	.byte	0x04, 0x17
        /*006a*/ 	.short	(.L_38 - .L_37)
.L_37:
        /*006c*/ 	.word	0x00000000
        /*0070*/ 	.short	0x0002
        /*0072*/ 	.short	0x0010
        /*0074*/ 	.byte	0x00, 0xf5, 0x21, 0x00


	//----- nvinfo : EIATTR_KPARAM_INFO
	.align		4
.L_38:
        /*0078*/ 	.byte	0x04, 0x17
        /*007a*/ 	.short	(.L_40 - .L_39)
.L_39:
        /*007c*/ 	.word	0x00000000
        /*0080*/ 	.short	0x0001
        /*0082*/ 	.short	0x0008
        /*0084*/ 	.byte	0x00, 0xf5, 0x21, 0x00


	//----- nvinfo : EIATTR_KPARAM_INFO
	.align		4
.L_40:
        /*0088*/ 	.byte	0x04, 0x17
        /*008a*/ 	.short	(.L_42 - .L_41)
.L_41:
        /*008c*/ 	.word	0x00000000
        /*0090*/ 	.short	0x0000
        /*0092*/ 	.short	0x0000
        /*0094*/ 	.byte	0x00, 0xf5, 0x21, 0x00


	//----- nvinfo : EIATTR_SPARSE_MMA_MASK
	.align		4
.L_42:
        /*0098*/ 	.byte	0x03, 0x50
        /*009a*/ 	.short	0x0000


	//----- nvinfo : EIATTR_MAXREG_COUNT
	.align		4
        /*009c*/ 	.byte	0x03, 0x1b
        /*009e*/ 	.short	0x00ff


	//----- nvinfo : EIATTR_MERCURY_ISA_VERSION
	.align		4
        /*00a0*/ 	.byte	0x03, 0x5f
        /*00a2*/ 	.short	0x0101


	//----- nvinfo : EIATTR_VRC_CTA_INIT_COUNT
	.align		4
        /*00a4*/ 	.byte	0x02, 0x4a
	.zero		1
	.zero		1


	//----- nvinfo : EIATTR_EXIT_INSTR_OFFSETS
	.align		4
        /*00a8*/ 	.byte	0x04, 0x1c
        /*00aa*/ 	.short	(.L_44 - .L_43)


	//   ....[0]....
.L_43:
        /*00ac*/ 	.word	0x00000080


	//   ....[1]....
        /*00b0*/ 	.word	0x00000110


	//   ....[2]....
        /*00b4*/ 	.word	0x000012f0


	//   ....[3]....
        /*00b8*/ 	.word	0x00002c60


	//----- nvinfo : EIATTR_CRS_STACK_SIZE
	.align		4
.L_44:
        /*00bc*/ 	.byte	0x04, 0x1e
        /*00be*/ 	.short	(.L_46 - .L_45)
.L_45:
        /*00c0*/ 	.word	0x00000000


	//----- nvinfo : EIATTR_CBANK_PARAM_SIZE
	.align		4
.L_46:
        /*00c4*/ 	.byte	0x03, 0x19
        /*00c6*/ 	.short	0x0040


	//----- nvinfo : EIATTR_PARAM_CBANK
	.align		4
        /*00c8*/ 	.byte	0x04, 0x0a
        /*00ca*/ 	.short	(.L_48 - .L_47)
	.align		4
.L_47:
        /*00cc*/ 	.word	index@(.nv.constant0._Z13updateQKernelPdS_PiiidddP17curandStateXORWOW)
        /*00d0*/ 	.short	0x0380
        /*00d2*/ 	.short	0x0040


	//----- nvinfo : EIATTR_SW_WAR
	.align		4
.L_48:
        /*00d4*/ 	.byte	0x04, 0x36
        /*00d6*/ 	.short	(.L_50 - .L_49)
.L_49:
        /*00d8*/ 	.word	0x00000008
.L_50:


//--------------------- .nv.info._Z22initializeCurandStatesP17curandStateXORWOWyi --------------------------
	.section	.nv.info._Z22initializeCurandStatesP17curandStateXORWOWyi,"",@"SHT_CUDA_INFO"
	.sectionflags	@""
	.align	4


	//----- nvinfo : EIATTR_CUDA_API_VERSION
	.align		4
        /*0000*/ 	.byte	0x04, 0x37
        /*0002*/ 	.short	(.L_52 - .L_51)
.L_51:
        /*0004*/ 	.word	0x00000082


	//----- nvinfo : EIATTR_KPARAM_INFO
	.align		4
.L_52:
        /*0008*/ 	.byte	0x04, 0x17
        /*000a*/ 	.short	(.L_54 - .L_53)
.L_53:
        /*000c*/ 	.word	0x00000000
        /*0010*/ 	.short	0x0002
        /*0012*/ 	.short	0x0010
        /*0014*/ 	.byte	0x00, 0xf0, 0x11, 0x00


	//----- nvinfo : EIATTR_KPARAM_INFO
	.align		4
.L_54:
        /*0018*/ 	.byte	0x04, 0x17
        /*001a*/ 	.short	(.L_56 - .L_55)
.L_55:
        /*001c*/ 	.word	0x00000000
        /*0020*/ 	.short	0x0001
        /*0022*/ 	.short	0x0008
        /*0024*/ 	.byte	0x00, 0xf0, 0x21, 0x00


	//----- nvinfo : EIATTR_KPARAM_INFO
	.align		4
.L_56:
        /*0028*/ 	.byte	0x04, 0x17
        /*002a*/ 	.short	(.L_58 - .L_57)
.L_57:
        /*002c*/ 	.word	0x00000000
        /*0030*/ 	.short	0x0000
        /*0032*/ 	.short	0x0000
        /*0034*/ 	.byte	0x00, 0xf5, 0x21, 0x00


	//----- nvinfo : EIATTR_SPARSE_MMA_MASK
	.align		4
.L_58:
        /*0038*/ 	.byte	0x03, 0x50
        /*003a*/ 	.short	0x0000


	//----- nvinfo : EIATTR_MAXREG_COUNT
	.align		4
        /*003c*/ 	.byte	0x03, 0x1b
        /*003e*/ 	.short	0x00ff


	//----- nvinfo : EIATTR_MERCURY_ISA_VERSION
	.align		4
        /*0040*/ 	.byte	0x03, 0x5f
        /*0042*/ 	.short	0x0101


	//----- nvinfo : EIATTR_VRC_CTA_INIT_COUNT
	.align		4
        /*0044*/ 	.byte	0x02, 0x4a
	.zero		1
	.zero		1


	//----- nvinfo : EIATTR_EXIT_INSTR_OFFSETS
	.align		4
        /*0048*/ 	.byte	0x04, 0x1c
        /*004a*/ 	.short	(.L_60 - .L_59)


	//   ....[0]....
.L_59:
        /*004c*/ 	.word	0x00000070


	//   ....[1]....
        /*0050*/ 	.word	0x00000f20


	//----- nvinfo : EIATTR_CRS_STACK_SIZE
	.align		4
.L_60:
        /*0054*/ 	.byte	0x04, 0x1e
        /*0056*/ 	.short	(.L_62 - .L_61)
.L_61:
        /*0058*/ 	.word	0x00000000


	//----- nvinfo : EIATTR_CBANK_PARAM_SIZE
	.align		4
.L_62:
        /*005c*/ 	.byte	0x03, 0x19
        /*005e*/ 	.short	0x0014


	//----- nvinfo : EIATTR_PARAM_CBANK
	.align		4
        /*0060*/ 	.byte	0x04, 0x0a
        /*0062*/ 	.short	(.L_64 - .L_63)
	.align		4
.L_63:
        /*0064*/ 	.word	index@(.nv.constant0._Z22initializeCurandStatesP17curandStateXORWOWyi)
        /*0068*/ 	.short	0x0380
        /*006a*/ 	.short	0x0014


	//----- nvinfo : EIATTR_SW_WAR
	.align		4
.L_64:
        /*006c*/ 	.byte	0x04, 0x36
        /*006e*/ 	.short	(.L_66 - .L_65)
.L_65:
        /*0070*/ 	.word	0x00000008
.L_66:


//--------------------- .nv.callgraph             --------------------------
	.section	.nv.callgraph,"",@"SHT_CUDA_CALLGRAPH"
	.align	4
	.sectionentsize	8
	.align		4
        /*0000*/ 	.word	0x00000000
	.align		4
        /*0004*/ 	.word	0xffffffff
	.align		4
        /*0008*/ 	.word	0x00000000
	.align		4
        /*000c*/ 	.word	0xfffffffe
	.align		4
        /*0010*/ 	.word	0x00000000
	.align		4
        /*0014*/ 	.word	0xfffffffd
	.align		4
        /*0018*/ 	.word	0x00000000
	.align		4
        /*001c*/ 	.word	0xfffffffc


//--------------------- .nv.constant4             --------------------------
	.section	.nv.constant4,"a",@progbits
	.align	8
	.align		8
.nv.constant4:
        /*0000*/ 	.dword	precalc_xorwow_matrix
	.align		8
        /*0008*/ 	.dword	precalc_xorwow_offset_matrix
	.align		8
        /*0010*/ 	.dword	mrg32k3aM1
	.align		8
        /*0018*/ 	.dword	mrg32k3aM2
	.align		8
        /*0020*/ 	.dword	mrg32k3aM1SubSeq
	.align		8
        /*0028*/ 	.dword	mrg32k3aM2SubSeq
	.align		8
        /*0030*/ 	.dword	mrg32k3aM1Seq
	.align		8
        /*0038*/ 	.dword	mrg32k3aM2Seq
	.align		8
        /*0040*/ 	.dword	DEVICE_DOUBLE_INFINITY
	.align		8
        /*0048*/ 	.dword	DEVICE_DOUBLE_NEGATIVE_INFINITY


//--------------------- .nv.constant3             --------------------------
	.section	.nv.constant3,"a",@progbits
	.align	8
.nv.constant3:
	.type		__cr_lgamma_table,@object
	.size		__cr_lgamma_table,(.L_8 - __cr_lgamma_table)
__cr_lgamma_table:
        /*0000*/ 	.byte	0x00, 0x00, 0x00, 0x00, 0x00, 0x00, 0x00, 0x00, 0x00, 0x00, 0x00, 0x00, 0x00, 0x00, 0x00, 0x00
        /*0010*/ 	.byte	0xef, 0x39, 0xfa, 0xfe, 0x42, 0x2e, 0xe6, 0x3f, 0x02, 0x20, 0x2a, 0xfa, 0x0b, 0xab, 0xfc, 0x3f
        /*0020*/ 	.byte	0xf9, 0x2c, 0x92, 0x7c, 0xa7, 0x6c, 0x09, 0x40, 0xc9, 0x79, 0x44, 0x3c, 0x64, 0x26, 0x13, 0x40
        /*0030*/ 	.byte	0xca, 0x01, 0xcf, 0x3a, 0x27, 0x51, 0x1a, 0x40, 0x30, 0xcc, 0x2d, 0xf3, 0xe1, 0x0c, 0x21, 0x40
        /*0040*/ 	.byte	0x0d, 0xb7, 0xfc, 0x82, 0x8e, 0x35, 0x25, 0x40
.L_8:


//--------------------- .text._Z13updateQKernelPdS_PiiidddP17curandStateXORWOW --------------------------
	.section	.text._Z13updateQKernelPdS_PiiidddP17curandStateXORWOW,"ax",@progbits
	.align	128
        .global         _Z13updateQKernelPdS_PiiidddP17curandStateXORWOW
        .type           _Z13updateQKernelPdS_PiiidddP17curandStateXORWOW,@function
        .size           _Z13updateQKernelPdS_PiiidddP17curandStateXORWOW,(.L_x_31 - _Z13updateQKernelPdS_PiiidddP17curandStateXORWOW)
        .other          _Z13updateQKernelPdS_PiiidddP17curandStateXORWOW,@"STO_CUDA_ENTRY STV_DEFAULT"
_Z13updateQKernelPdS_PiiidddP17curandStateXORWOW:
.text._Z13updateQKernelPdS_PiiidddP17curandStateXORWOW:
[----:B------:R-:W-:Y:S01]  /*0000*/  LDC R1, c[0x0][0x37c] ;  /* 0x0000df00ff017b82 */ /* 0x000fe20000000800 */
[----:B------:R-:W0:Y:S07]  /*0010*/  S2R R0, SR_TID.X ;  /* 0x0000000000007919 */ /* 0x000e2e0000002100 */
[----:B------:R-:W0:Y:S01]  /*0020*/  S2UR UR4, SR_CTAID.X ;  /* 0x00000000000479c3 */ /* 0x000e220000002500 */
[----:B------:R-:W1:Y:S07]  /*0030*/  LDCU.64 UR6, c[0x0][0x398] ;  /* 0x00007300ff0677ac */ /* 0x000e6e0008000a00 */
[----:B------:R-:W0:Y:S02]  /*0040*/  LDC R5, c[0x0][0x360] ;  /* 0x0000d800ff057b82 */ /* 0x000e240000000800 */
[----:B0-----:R-:W-:-:S05]  /*0050*/  IMAD R5, R5, UR4, R0 ;  /* 0x0000000405057c24 */ /* 0x001fca000f8e0200 */
[----:B-1----:R-:W-:-:S04]  /*0060*/  ISETP.NE.AND P0, PT, R5, UR7, PT ;  /* 0x0000000705007c0c */ /* 0x002fc8000bf05270 */
[----:B------:R-:W-:-:S13]  /*0070*/  ISETP.GE.OR P0, PT, R5, UR6, !P0 ;  /* 0x0000000605007c0c */ /* 0x000fda000c706670 */
[----:B------:R-:W-:Y:S05]  /*0080*/  @P0 EXIT ;  /* 0x000000000000094d */ /* 0x000fea0003800000 */
[----:B------:R-:W0:Y:S01]  /*0090*/  LDC.64 R28, c[0x0][0x390] ;  /* 0x0000e400ff1c7b82 */ /* 0x000e220000000a00 */
[----:B------:R-:W1:Y:S01]  /*00a0*/  LDCU.64 UR4, c[0x0][0x358] ;  /* 0x00006b00ff0477ac */ /* 0x000e620008000a00 */
[----:B------:R-:W-:-:S06]  /*00b0*/  IMAD R3, R5, UR6, RZ ;  /* 0x0000000605037c24 */ /* 0x000fcc000f8e02ff */
[----:B------:R-:W2:Y:S01]  /*00c0*/  LDC.64 R30, c[0x0][0x3b8] ;  /* 0x0000ee00ff1e7b82 */ /* 0x000ea20000000a00 */
[----:B0-----:R-:W-:-:S05]  /*00d0*/  IMAD.WIDE R14, R3, 0x4, R28 ;  /* 0x00000004030e7825 */ /* 0x001fca00078e021c */
[----:B-1----:R-:W3:Y:S01]  /*00e0*/  LDG.E R6, desc[UR4][R14.64] ;  /* 0x000000040e067981 */ /* 0x002ee2000c1e1900 */
[----:B--2---:R-:W-:Y:S01]  /*00f0*/  IMAD.WIDE R30, R5, 0x30, R30 ;  /* 0x00000030051e7825 */ /* 0x004fe200078e021e */
[----:B---3--:R-:W-:-:S13]  /*0100*/  ISETP.NE.AND P0, PT, R6, RZ, PT ;  /* 0x000000ff0600720c */ /* 0x008fda0003f05270 */
[----:B------:R-:W-:Y:S05]  /*0110*/  @!P0 EXIT ;  /* 0x000000000000894d */ /* 0x000fea0003800000 */
[----:B------:R-:W2:Y:S01]  /*0120*/  LDG.E.64 R4, desc[UR4][R30.64] ;  /* 0x000000041e047981 */ /* 0x000ea2000c1e1b00 */
[----:B------:R-:W0:Y:S03]  /*0130*/  LDCU.64 UR8, c[0x0][0x3b0] ;  /* 0x00007600ff0877ac */ /* 0x000e260008000a00 */
[----:B------:R-:W3:Y:S04]  /*0140*/  LDG.E.64 R32, desc[UR4][R30.64+0x10] ;  /* 0x000010041e207981 */ /* 0x000ee8000c1e1b00 */
[----:B------:R-:W4:Y:S04]  /*0150*/  LDG.E.64 R34, desc[UR4][R30.64+0x8] ;  /* 0x000008041e227981 */ /* 0x000f28000c1e1b00 */
[----:B------:R1:W5:Y:S04]  /*0160*/  LDG.E R0, desc[UR4][R30.64+0x20] ;  /* 0x000020041e007981 */ /* 0x000368000c1e1900 */
[----:B------:R1:W5:Y:S04]  /*0170*/  LDG.E.64 R26, desc[UR4][R30.64+0x28] ;  /* 0x000028041e1a7981 */ /* 0x000368000c1e1b00 */
[----:B------:R1:W5:Y:S01]  /*0180*/  LDG.E.64 R24, desc[UR4][R30.64+0x18] ;  /* 0x000018041e187981 */ /* 0x000362000c1e1b00 */
[----:B------:R-:W-:Y:S01]  /*0190*/  IMAD.MOV.U32 R12, RZ, RZ, 0x0 ;  /* 0x00000000ff0c7424 */ /* 0x000fe200078e00ff */
[----:B------:R-:W-:Y:S01]  /*01a0*/  BSSY.RECONVERGENT B0, `(.L_x_0) ;  /* 0x00000fc000007945 */ /* 0x000fe20003800200 */
[----:B------:R-:W-:Y:S01]  /*01b0*/  IMAD.MOV.U32 R13, RZ, RZ, 0x3ca00000 ;  /* 0x3ca00000ff0d7424 */ /* 0x000fe200078e00ff */
[----:B--2---:R-:W-:-:S04]  /*01c0*/  SHF.R.U32.HI R2, RZ, 0x2, R5 ;  /* 0x00000002ff027819 */ /* 0x004fc80000011605 */
[----:B------:R-:W-:Y:S01]  /*01d0*/  LOP3.LUT R2, R2, R5, RZ, 0x3c, !PT ;  /* 0x0000000502027212 */ /* 0x000fe200078e3cff */
[----:B---3--:R-:W-:Y:S01]  /*01e0*/  IMAD.SHL.U32 R8, R33, 0x10, RZ ;  /* 0x0000001021087824 */ /* 0x008fe200078e00ff */
[----:B----4-:R-:W-:-:S03]  /*01f0*/  SHF.R.U32.HI R7, RZ, 0x2, R34 ;  /* 0x00000002ff077819 */ /* 0x010fc60000011622 */
[----:B------:R-:W-:Y:S01]  /*0200*/  IMAD.SHL.U32 R5, R2, 0x2, RZ ;  /* 0x0000000202057824 */ /* 0x000fe200078e00ff */
[----:B------:R-:W-:-:S04]  /*0210*/  LOP3.LUT R7, R7, R34, RZ, 0x3c, !PT ;  /* 0x0000002207077212 */ /* 0x000fc800078e3cff */
[----:B------:R-:W-:Y:S02]  /*0220*/  LOP3.LUT R5, R33, R8, R5, 0x96, !PT ;  /* 0x0000000821057212 */ /* 0x000fe400078e9605 */
[----:B------:R-:W-:Y:S01]  /*0230*/  IADD3 R34, PT, PT, R4, 0xb0f8a, RZ ;  /* 0x000b0f8a04227810 */ /* 0x000fe20007ffe0ff */
[----:B------:R-:W-:Y:S01]  /*0240*/  IMAD.SHL.U32 R8, R7, 0x2, RZ ;  /* 0x0000000207087824 */ /* 0x000fe200078e00ff */
[----:B------:R-:W-:-:S04]  /*0250*/  LOP3.LUT R5, R5, R2, RZ, 0x3c, !PT ;  /* 0x0000000205057212 */ /* 0x000fc800078e3cff */
[----:B------:R-:W-:Y:S01]  /*0260*/  IADD3 R11, PT, PT, R4, 0x587c5, R5 ;  /* 0x000587c5040b7810 */ /* 0x000fe20007ffe005 */
[----:B------:R-:W-:-:S05]  /*0270*/  IMAD.SHL.U32 R2, R5, 0x10, RZ ;  /* 0x0000001005027824 */ /* 0x000fca00078e00ff */
[----:B------:R-:W-:-:S04]  /*0280*/  LOP3.LUT R2, R7, R8, R2, 0x96, !PT ;  /* 0x0000000807027212 */ /* 0x000fc800078e9602 */
[----:B------:R-:W-:-:S05]  /*0290*/  LOP3.LUT R7, R2, R5, RZ, 0x3c, !PT ;  /* 0x0000000502077212 */ /* 0x000fca00078e3cff */
[----:B------:R-:W-:-:S04]  /*02a0*/  IMAD.IADD R8, R7, 0x1, R34 ;  /* 0x0000000107087824 */ /* 0x000fc800078e0222 */
[----:B------:R-:W-:-:S03]  /*02b0*/  IMAD.WIDE.U32 R8, R8, 0x200000, RZ ;  /* 0x0020000008087825 */ /* 0x000fc600078e00ff */
[----:B------:R-:W-:Y:S01]  /*02c0*/  LOP3.LUT R10, R8, R11, RZ, 0x3c, !PT ;  /* 0x0000000b080a7212 */ /* 0x000fe200078e3cff */
[----:B------:R-:W-:-:S04]  /*02d0*/  IMAD.MOV.U32 R11, RZ, RZ, R9 ;  /* 0x000000ffff0b7224 */ /* 0x000fc800078e0009 */
[----:B------:R-:W2:Y:S02]  /*02e0*/  I2F.F64.U64 R8, R10 ;  /* 0x0000000a00087312 */ /* 0x000ea40000301800 */
[----:B--2---:R-:W-:-:S08]  /*02f0*/  DFMA R8, R8, R12, 5.5511151231257827021e-17 ;  /* 0x3c9000000808742b */ /* 0x004fd0000000000c */
[----:B0-----:R-:W-:-:S14]  /*0300*/  DSETP.GEU.AND P0, PT, R8, UR8, PT ;  /* 0x0000000808007e2a */ /* 0x001fdc000bf0e000 */
[----:B-1----:R-:W-:Y:S05]  /*0310*/  @P0 BRA `(.L_x_1) ;  /* 0x0000000000800947 */ /* 0x002fea0003800000 */
[----:B------:R-:W0:Y:S01]  /*0320*/  I2F.U32.RP R10, R6 ;  /* 0x00000006000a7306 */ /* 0x000e220000209000 */
[----:B------:R-:W-:Y:S01]  /*0330*/  SHF.R.U32.HI R2, RZ, 0x2, R35 ;  /* 0x00000002ff027819 */ /* 0x000fe20000011623 */
[----:B------:R-:W-:Y:S01]  /*0340*/  IMAD.SHL.U32 R11, R7, 0x10, RZ ;  /* 0x00000010070b7824 */ /* 0x000fe200078e00ff */
[----:B------:R-:W-:Y:S01]  /*0350*/  ISETP.NE.U32.AND P1, PT, R6, RZ, PT ;  /* 0x000000ff0600720c */ /* 0x000fe20003f25070 */
[----:B------:R-:W-:Y:S01]  /*0360*/  IMAD.MOV R13, RZ, RZ, -R6 ;  /* 0x000000ffff0d7224 */ /* 0x000fe200078e0a06 */
[----:B------:R-:W-:Y:S01]  /*0370*/  LOP3.LUT R2, R2, R35, RZ, 0x3c, !PT ;  /* 0x0000002302027212 */ /* 0x000fe200078e3cff */
[----:B------:R-:W-:-:S04]  /*0380*/  VIADD R34, R4, 0x10974f ;  /* 0x0010974f04227836 */ /* 0x000fc80000000000 */
[C---:B------:R-:W-:Y:S01]  /*0390*/  IMAD.SHL.U32 R8, R2.reuse, 0x2, RZ ;  /* 0x0000000202087824 */ /* 0x040fe200078e00ff */
[----:B0-----:R-:W0:Y:S04]  /*03a0*/  MUFU.RCP R10, R10 ;  /* 0x0000000a000a7308 */ /* 0x001e280000001000 */
[----:B------:R-:W-:Y:S02]  /*03b0*/  LOP3.LUT R8, R2, R8, R11, 0x96, !PT ;  /* 0x0000000802087212 */ /* 0x000fe400078e960b */
[----:B0-----:R-:W-:-:S06]  /*03c0*/  IADD3 R9, PT, PT, R10, 0xffffffe, RZ ;  /* 0x0ffffffe0a097810 */ /* 0x001fcc0007ffe0ff */
[----:B------:R-:W0:Y:S02]  /*03d0*/  F2I.FTZ.U32.TRUNC.NTZ R9, R9 ;  /* 0x0000000900097305 */ /* 0x000e24000021f000 */
[----:B0-----:R-:W-:Y:S01]  /*03e0*/  IMAD R11, R13, R9, RZ ;  /* 0x000000090d0b7224 */ /* 0x001fe200078e02ff */
[----:B------:R-:W-:Y:S02]  /*03f0*/  LOP3.LUT R13, R8, R7, RZ, 0x3c, !PT ;  /* 0x00000007080d7212 */ /* 0x000fe400078e3cff */
[----:B------:R-:W-:-:S05]  /*0400*/  MOV R8, RZ ;  /* 0x000000ff00087202 */ /* 0x000fca0000000f00 */
[----:B------:R-:W-:-:S04]  /*0410*/  IMAD.HI.U32 R8, R9, R11, R8 ;  /* 0x0000000b09087227 */ /* 0x000fc800078e0008 */
[----:B------:R-:W-:-:S04]  /*0420*/  IMAD.IADD R9, R13, 0x1, R34 ;  /* 0x000000010d097824 */ /* 0x000fc800078e0222 */
[----:B------:R-:W-:-:S04]  /*0430*/  IMAD.HI.U32 R8, R8, R9, RZ ;  /* 0x0000000908087227 */ /* 0x000fc800078e00ff */
[----:B------:R-:W-:-:S04]  /*0440*/  IMAD.MOV R8, RZ, RZ, -R8 ;  /* 0x000000ffff087224 */ /* 0x000fc800078e0a08 */
[----:B------:R-:W-:-:S05]  /*0450*/  IMAD R9, R6, R8, R9 ;  /* 0x0000000806097224 */ /* 0x000fca00078e0209 */
[----:B------:R-:W-:-:S13]  /*0460*/  ISETP.GE.U32.AND P0, PT, R9, R6, PT ;  /* 0x000000060900720c */ /* 0x000fda0003f06070 */
[----:B------:R-:W-:-:S05]  /*0470*/  @P0 IMAD.IADD R9, R9, 0x1, -R6 ;  /* 0x0000000109090824 */ /* 0x000fca00078e0a06 */
[----:B------:R-:W-:-:S13]  /*0480*/  ISETP.GE.U32.AND P0, PT, R9, R6, PT ;  /* 0x000000060900720c */ /* 0x000fda0003f06070 */
[----:B------:R-:W-:Y:S01]  /*0490*/  @P0 IMAD.IADD R9, R9, 0x1, -R6 ;  /* 0x0000000109090824 */ /* 0x000fe200078e0a06 */
[----:B------:R-:W-:-:S05]  /*04a0*/  @!P1 LOP3.LUT R9, RZ, R6, RZ, 0x33, !PT ;  /* 0x00000006ff099212 */ /* 0x000fca00078e33ff */
[----:B------:R-:W-:-:S05]  /*04b0*/  IMAD.WIDE R14, R9, 0x4, R14 ;  /* 0x00000004090e7825 */ /* 0x000fca00078e020e */
[----:B------:R0:W5:Y:S01]  /*04c0*/  LDG.E R2, desc[UR4][R14.64+0x4] ;  /* 0x000004040e027981 */ /* 0x000162000c1e1900 */
[----:B------:R-:W-:Y:S01]  /*04d0*/  MOV R12, R7 ;  /* 0x00000007000c7202 */ /* 0x000fe20000000f00 */
[----:B------:R-:W-:Y:S02]  /*04e0*/  IMAD.MOV.U32 R9, RZ, RZ, R5 ;  /* 0x000000ffff097224 */ /* 0x000fe400078e0005 */
[----:B------:R-:W-:Y:S02]  /*04f0*/  IMAD.MOV.U32 R8, RZ, RZ, R33 ;  /* 0x000000ffff087224 */ /* 0x000fe400078e0021 */
[----:B------:R-:W-:Y:S01]  /*0500*/  IMAD.MOV.U32 R35, RZ, RZ, R32 ;  /* 0x000000ffff237224 */ /* 0x000fe200078e0020 */
[----:B------:R-:W-:Y:S06]  /*0510*/  BRA `(.L_x_2) ;  /* 0x0000000c00107947 */ /* 0x000fec0003800000 */
.L_x_1:
[----:B------:R1:W5:Y:S01]  /*0520*/  LDG.E R2, desc[UR4][R14.64+0x4] ;  /* 0x000004040e027981 */ /* 0x000362000c1e1900 */
[----:B------:R-:W-:Y:S01]  /*0530*/  ISETP.GE.AND P0, PT, R6, 0x2, PT ;  /* 0x000000020600780c */ /* 0x000fe20003f06270 */
[----:B------:R-:W-:Y:S01]  /*0540*/  IMAD.MOV.U32 R13, RZ, RZ, R7 ;  /* 0x000000ffff0d7224 */ /* 0x000fe200078e0007 */
[----:B------:R-:W-:Y:S01]  /*0550*/  MOV R12, R5 ;  /* 0x00000005000c7202 */ /* 0x000fe20000000f00 */
[----:B------:R-:W-:Y:S02]  /*0560*/  IMAD.MOV.U32 R9, RZ, RZ, R33 ;  /* 0x000000ffff097224 */ /* 0x000fe400078e0021 */
[----:B------:R-:W-:-:S08]  /*0570*/  IMAD.MOV.U32 R8, RZ, RZ, R32 ;  /* 0x000000ffff087224 */ /* 0x000fd000078e0020 */
[----:B-1----:R-:W-:Y:S05]  /*0580*/  @!P0 BRA `(.L_x_2) ;  /* 0x0000000800f48947 */ /* 0x002fea0003800000 */
[----:B------:R-:W0:Y:S01]  /*0590*/  LDC.64 R10, c[0x0][0x380] ;  /* 0x0000e000ff0a7b82 */ /* 0x000e220000000a00 */
[----:B-----5:R-:W-:-:S04]  /*05a0*/  IMAD.IADD R17, R3, 0x1, R2 ;  /* 0x0000000103117824 */ /* 0x020fc800078e0202 */
[----:B0-----:R-:W-:-:S06]  /*05b0*/  IMAD.WIDE R16, R17, 0x8, R10 ;  /* 0x0000000811107825 */ /* 0x001fcc00078e020a */
[----:B------:R-:W5:Y:S01]  /*05c0*/  LDG.E.64 R16, desc[UR4][R16.64] ;  /* 0x0000000410107981 */ /* 0x000f62000c1e1b00 */
[C---:B------:R-:W-:Y:S01]  /*05d0*/  VIADD R4, R6.reuse, 0xfffffffe ;  /* 0xfffffffe06047836 */ /* 0x040fe20000000000 */
[----:B------:R-:W-:Y:S01]  /*05e0*/  BSSY.RECONVERGENT B1, `(.L_x_3) ;  /* 0x0000053000017945 */ /* 0x000fe20003800200 */
[----:B------:R-:W-:Y:S01]  /*05f0*/  IADD3 R6, PT, PT, R6, -0x1, RZ ;  /* 0xffffffff06067810 */ /* 0x000fe20007ffe0ff */
[----:B------:R-:W-:Y:S02]  /*0600*/  IMAD.MOV.U32 R36, RZ, RZ, 0x1 ;  /* 0x00000001ff247424 */ /* 0x000fe400078e00ff */
[----:B------:R-:W-:-:S13]  /*0610*/  ISETP.GE.U32.AND P0, PT, R4, 0x7, PT ;  /* 0x000000070400780c */ /* 0x000fda0003f06070 */
[----:B------:R-:W-:Y:S05]  /*0620*/  @!P0 BRA `(.L_x_4) ;  /* 0x0000000400388947 */ /* 0x000fea0003800000 */
[----:B------:R-:W-:Y:S01]  /*0630*/  IADD3 R40, P0, PT, R14, 0x8, RZ ;  /* 0x000000080e287810 */ /* 0x000fe20007f1e0ff */
[----:B------:R-:W-:Y:S01]  /*0640*/  BSSY.RECONVERGENT B2, `(.L_x_5) ;  /* 0x000004b000027945 */ /* 0x000fe20003800200 */
[----:B------:R-:W-:Y:S01]  /*0650*/  LOP3.LUT R41, R6, 0xfffffff8, RZ, 0xc0, !PT ;  /* 0xfffffff806297812 */ /* 0x000fe200078ec0ff */
[----:B------:R-:W-:Y:S02]  /*0660*/  VIADD R37, R3, 0x3 ;  /* 0x0000000303257836 */ /* 0x000fe40000000000 */
[----:B------:R-:W-:Y:S01]  /*0670*/  IMAD.X R9, RZ, RZ, R15, P0 ;  /* 0x000000ffff097224 */ /* 0x000fe200000e060f */
[----:B------:R-:W-:Y:S01]  /*0680*/  IADD3 R41, PT, PT, -R41, RZ, RZ ;  /* 0x000000ff29297210 */ /* 0x000fe20007ffe1ff */
[----:B------:R-:W-:-:S07]  /*0690*/  IMAD.MOV.U32 R36, RZ, RZ, RZ ;  /* 0x000000ffff247224 */ /* 0x000fce00078e00ff */
.L_x_6:
[----:B------:R-:W-:-:S05]  /*06a0*/  IMAD.MOV.U32 R8, RZ, RZ, R40 ;  /* 0x000000ffff087224 */ /* 0x000fca00078e0028 */
[----:B------:R-:W2:Y:S01]  /*06b0*/  LDG.E R22, desc[UR4][R8.64] ;  /* 0x0000000408167981 */ /* 0x000ea2000c1e1900 */
[----:B------:R-:W-:-:S05]  /*06c0*/  IMAD.WIDE R12, R37, 0x4, R28 ;  /* 0x00000004250c7825 */ /* 0x000fca00078e021c */
[----:B------:R-:W3:Y:S04]  /*06d0*/  LDG.E R43, desc[UR4][R12.64] ;  /* 0x000000040c2b7981 */ /* 0x000ee8000c1e1900 */
[----:B------:R-:W4:Y:S04]  /*06e0*/  LDG.E R42, desc[UR4][R12.64+0x4] ;  /* 0x000004040c2a7981 */ /* 0x000f28000c1e1900 */
[----:B------:R-:W4:Y:S04]  /*06f0*/  LDG.E R4, desc[UR4][R12.64+0x8] ;  /* 0x000008040c047981 */ /* 0x000f28000c1e1900 */
[----:B------:R-:W4:Y:S04]  /*0700*/  LDG.E R39, desc[UR4][R12.64+0xc] ;  /* 0x00000c040c277981 */ /* 0x000f28000c1e1900 */
[----:B------:R-:W4:Y:S04]  /*0710*/  LDG.E R8, desc[UR4][R12.64+0x10] ;  /* 0x000010040c087981 */ /* 0x000f28000c1e1900 */
[----:B------:R-:W4:Y:S01]  /*0720*/  LDG.E R38, desc[UR4][R12.64+0x14] ;  /* 0x000014040c267981 */ /* 0x000f22000c1e1900 */
[----:B--2---:R-:W-:-:S04]  /*0730*/  IMAD.IADD R19, R3, 0x1, R22 ;  /* 0x0000000103137824 */ /* 0x004fc800078e0216 */
[----:B------:R-:W-:-:S06]  /*0740*/  IMAD.WIDE R18, R19, 0x8, R10 ;  /* 0x0000000813127825 */ /* 0x000fcc00078e020a */
[----:B------:R-:W2:Y:S01]  /*0750*/  LDG.E.64 R18, desc[UR4][R18.64] ;  /* 0x0000000412127981 */ /* 0x000ea2000c1e1b00 */
[----:B---3--:R-:W-:-:S04]  /*0760*/  IMAD.IADD R15, R3, 0x1, R43 ;  /* 0x00000001030f7824 */ /* 0x008fc800078e022b */
[----:B------:R-:W-:-:S06]  /*0770*/  IMAD.WIDE R14, R15, 0x8, R10 ;  /* 0x000000080f0e7825 */ /* 0x000fcc00078e020a */
[----:B------:R-:W3:Y:S01]  /*0780*/  LDG.E.64 R14, desc[UR4][R14.64] ;  /* 0x000000040e0e7981 */ /* 0x000ee2000c1e1b00 */
[----:B----4-:R-:W-:Y:S01]  /*0790*/  IMAD.IADD R21, R3, 0x1, R42 ;  /* 0x0000000103157824 */ /* 0x010fe200078e022a */
[----:B--2--5:R-:W-:-:S06]  /*07a0*/  DSETP.GT.AND P0, PT, R18, R16, PT ;  /* 0x000000101200722a */ /* 0x024fcc0003f04000 */
[----:B------:R-:W-:Y:S02]  /*07b0*/  FSEL R16, R18, R16, P0 ;  /* 0x0000001012107208 */ /* 0x000fe40000000000 */
[----:B------:R-:W-:Y:S01]  /*07c0*/  FSEL R17, R19, R17, P0 ;  /* 0x0000001113117208 */ /* 0x000fe20000000000 */
[----:B------:R-:W-:-:S06]  /*07d0*/  IMAD.WIDE R18, R21, 0x8, R10 ;  /* 0x0000000815127825 */ /* 0x000fcc00078e020a */
[----:B------:R-:W2:Y:S01]  /*07e0*/  LDG.E.64 R18, desc[UR4][R18.64] ;  /* 0x0000000412127981 */ /* 0x000ea2000c1e1b00 */
[----:B------:R-:W-:Y:S01]  /*07f0*/  IADD3 R21, PT, PT, R3, R4, RZ ;  /* 0x0000000403157210 */ /* 0x000fe20007ffe0ff */
[----:B---3--:R-:W-:-:S04]  /*0800*/  DSETP.GT.AND P1, PT, R14, R16, PT ;  /* 0x000000100e00722a */ /* 0x008fc80003f24000 */
[----:B------:R-:W-:-:S06]  /*0810*/  IMAD.WIDE R20, R21, 0x8, R10 ;  /* 0x0000000815147825 */ /* 0x000fcc00078e020a */
[----:B------:R-:W3:Y:S04]  /*0820*/  LDG.E.64 R20, desc[UR4][R20.64] ;  /* 0x0000000414147981 */ /* 0x000ee8000c1e1b00 */
[----:B------:R-:W-:Y:S02]  /*0830*/  @!P1 SEL R43, R22, R2, P0 ;  /* 0x00000002162b9207 */ /* 0x000fe40000000000 */
[----:B------:R0:W4:Y:S01]  /*0840*/  LDG.E R2, desc[UR4][R12.64+0x18] ;  /* 0x000018040c027981 */ /* 0x000122000c1e1900 */
[----:B------:R-:W-:Y:S01]  /*0850*/  IMAD.IADD R23, R3, 0x1, R39 ;  /* 0x0000000103177824 */ /* 0x000fe200078e0227 */
[----:B------:R-:W-:Y:S02]  /*0860*/  FSEL R14, R14, R16, P1 ;  /* 0x000000100e0e7208 */ /* 0x000fe40000800000 */
[----:B------:R-:W-:Y:S01]  /*0870*/  FSEL R15, R15, R17, P1 ;  /* 0x000000110f0f7208 */ /* 0x000fe20000800000 */
[----:B------:R-:W-:-:S04]  /*0880*/  IMAD.WIDE R22, R23, 0x8, R10 ;  /* 0x0000000817167825 */ /* 0x000fc800078e020a */
[----:B------:R-:W-:Y:S02]  /*0890*/  IMAD.IADD R45, R3, 0x1, R8 ;  /* 0x00000001032d7824 */ /* 0x000fe400078e0208 */
[----:B------:R-:W4:Y:S01]  /*08a0*/  LDG.E.64 R22, desc[UR4][R22.64] ;  /* 0x0000000416167981 */ /* 0x000f22000c1e1b00 */
[----:B--2---:R-:W-:-:S06]  /*08b0*/  DSETP.GT.AND P2, PT, R18, R14, PT ;  /* 0x0000000e1200722a */ /* 0x004fcc0003f44000 */
[----:B------:R-:W-:Y:S02]  /*08c0*/  FSEL R16, R18, R14, P2 ;  /* 0x0000000e12107208 */ /* 0x000fe40001000000 */
[----:B------:R-:W-:Y:S01]  /*08d0*/  FSEL R17, R19, R15, P2 ;  /* 0x0000000f13117208 */ /* 0x000fe20001000000 */
[----:B------:R-:W-:-:S04]  /*08e0*/  IMAD.WIDE R14, R45, 0x8, R10 ;  /* 0x000000082d0e7825 */ /* 0x000fc800078e020a */
[----:B------:R-:W-:Y:S02]  /*08f0*/  IMAD.IADD R19, R3, 0x1, R38 ;  /* 0x0000000103137824 */ /* 0x000fe400078e0226 */
[----:B------:R-:W2:Y:S01]  /*0900*/  LDG.E.64 R14, desc[UR4][R14.64] ;  /* 0x000000040e0e7981 */ /* 0x000ea2000c1e1b00 */
[----:B---3--:R-:W-:Y:S01]  /*0910*/  DSETP.GT.AND P3, PT, R20, R16, PT ;  /* 0x000000101400722a */ /* 0x008fe20003f64000 */
[----:B------:R-:W-:-:S05]  /*0920*/  IMAD.WIDE R18, R19, 0x8, R10 ;  /* 0x0000000813127825 */ /* 0x000fca00078e020a */
[----:B0-----:R-:W-:Y:S01]  /*0930*/  FSEL R13, R21, R17, P3 ;  /* 0x00000011150d7208 */ /* 0x001fe20001800000 */
[----:B------:R-:W3:Y:S01]  /*0940*/  LDG.E.64 R18, desc[UR4][R18.64] ;  /* 0x0000000412127981 */ /* 0x000ee2000c1e1b00 */
[----:B----4-:R-:W-:Y:S01]  /*0950*/  IMAD.IADD R17, R3, 0x1, R2 ;  /* 0x0000000103117824 */ /* 0x010fe200078e0202 */
[----:B------:R-:W-:-:S03]  /*0960*/  FSEL R12, R20, R16, P3 ;  /* 0x00000010140c7208 */ /* 0x000fc60001800000 */
[----:B------:R-:W-:-:S06]  /*0970*/  IMAD.WIDE R16, R17, 0x8, R10 ;  /* 0x0000000811107825 */ /* 0x000fcc00078e020a */
[----:B------:R-:W4:Y:S01]  /*0980*/  LDG.E.64 R16, desc[UR4][R16.64] ;  /* 0x0000000410107981 */ /* 0x000f22000c1e1b00 */
[----:B------:R-:W-:-:S06]  /*0990*/  DSETP.GT.AND P4, PT, R22, R12, PT ;  /* 0x0000000c1600722a */ /* 0x000fcc0003f84000 */
[----:B------:R-:W-:Y:S02]  /*09a0*/  FSEL R12, R22, R12, P4 ;  /* 0x0000000c160c7208 */ /* 0x000fe40002000000 */
[----:B------:R-:W-:Y:S02]  /*09b0*/  FSEL R13, R23, R13, P4 ;  /* 0x0000000d170d7208 */ /* 0x000fe40002000000 */
[----:B------:R-:W-:Y:S02]  /*09c0*/  IADD3 R41, PT, PT, R41, 0x8, RZ ;  /* 0x0000000829297810 */ /* 0x000fe40007ffe0ff */
[----:B------:R-:W-:Y:S02]  /*09d0*/  @!P3 SEL R4, R42, R43, P2 ;  /* 0x0000002b2a04b207 */ /* 0x000fe40001000000 */
[----:B------:R-:W-:Y:S02]  /*09e0*/  ISETP.NE.AND P2, PT, R41, RZ, PT ;  /* 0x000000ff2900720c */ /* 0x000fe40003f45270 */
[----:B------:R-:W-:Y:S01]  /*09f0*/  IADD3 R40, P3, PT, R40, 0x20, RZ ;  /* 0x0000002028287810 */ /* 0x000fe20007f7e0ff */
[----:B------:R-:W-:-:S02]  /*0a00*/  VIADD R36, R36, 0x8 ;  /* 0x0000000824247836 */ /* 0x000fc40000000000 */
[----:B------:R-:W-:Y:S02]  /*0a10*/  VIADD R37, R37, 0x8 ;  /* 0x0000000825257836 */ /* 0x000fe40000000000 */
[----:B------:R-:W-:Y:S01]  /*0a20*/  IMAD.X R9, RZ, RZ, R9, P3 ;  /* 0x000000ffff097224 */ /* 0x000fe200018e0609 */
[----:B--2---:R-:W-:-:S06]  /*0a30*/  DSETP.GT.AND P5, PT, R14, R12, PT ;  /* 0x0000000c0e00722a */ /* 0x004fcc0003fa4000 */
[----:B------:R-:W-:Y:S02]  /*0a40*/  FSEL R12, R14, R12, P5 ;  /* 0x0000000c0e0c7208 */ /* 0x000fe40002800000 */
[----:B------:R-:W-:-:S06]  /*0a50*/  FSEL R13, R15, R13, P5 ;  /* 0x0000000d0f0d7208 */ /* 0x000fcc0002800000 */
[----:B---3--:R-:W-:-:S06]  /*0a60*/  DSETP.GT.AND P1, PT, R18, R12, PT ;  /* 0x0000000c1200722a */ /* 0x008fcc0003f24000 */
[----:B------:R-:W-:Y:S02]  /*0a70*/  FSEL R12, R18, R12, P1 ;  /* 0x0000000c120c7208 */ /* 0x000fe40000800000 */
[----:B------:R-:W-:-:S06]  /*0a80*/  FSEL R13, R19, R13, P1 ;  /* 0x0000000d130d7208 */ /* 0x000fcc0000800000 */
[----:B----4-:R-:W-:Y:S01]  /*0a90*/  DSETP.GT.AND P0, PT, R16, R12, PT ;  /* 0x0000000c1000722a */ /* 0x010fe20003f04000 */
[----:B------:R-:W-:-:S05]  /*0aa0*/  @!P5 SEL R8, R39, R4, P4 ;  /* 0x000000042708d207 */ /* 0x000fca0002000000 */
[----:B------:R-:W-:Y:S02]  /*0ab0*/  FSEL R16, R16, R12, P0 ;  /* 0x0000000c10107208 */ /* 0x000fe40000000000 */
[----:B------:R-:W-:-:S06]  /*0ac0*/  FSEL R17, R17, R13, P0 ;  /* 0x0000000d11117208 */ /* 0x000fcc0000000000 */
[----:B------:R-:W-:Y:S01]  /*0ad0*/  @!P0 SEL R2, R38, R8, P1 ;  /* 0x0000000826028207 */ /* 0x000fe20000800000 */
[----:B------:R-:W-:Y:S06]  /*0ae0*/  @P2 BRA `(.L_x_6) ;  /* 0xfffffff800ec2947 */ /* 0x000fec000383ffff */
[----:B------:R-:W-:Y:S05]  /*0af0*/  BSYNC.RECONVERGENT B2 ;  /* 0x0000000000027941 */ /* 0x000fea0003800200 */
.L_x_5:
[----:B------:R-:W-:-:S07]  /*0b00*/  VIADD R36, R36, 0x1 ;  /* 0x0000000124247836 */ /* 0x000fce0000000000 */
.L_x_4:
[----:B------:R-:W-:Y:S05]  /*0b10*/  BSYNC.RECONVERGENT B1 ;  /* 0x0000000000017941 */ /* 0x000fea0003800200 */
.L_x_3:
[----:B------:R-:W-:Y:S01]  /*0b20*/  LOP3.LUT P0, R4, R6, 0x7, RZ, 0xc0, !PT ;  /* 0x0000000706047812 */ /* 0x000fe2000780c0ff */
[----:B------:R-:W-:Y:S01]  /*0b30*/  IMAD.MOV.U32 R12, RZ, RZ, R5 ;  /* 0x000000ffff0c7224 */ /* 0x000fe200078e0005 */
[----:B------:R-:W-:Y:S01]  /*0b40*/  MOV R13, R7 ;  /* 0x00000007000d7202 */ /* 0x000fe20000000f00 */
[----:B------:R-:W-:Y:S02]  /*0b50*/  IMAD.MOV.U32 R9, RZ, RZ, R33 ;  /* 0x000000ffff097224 */ /* 0x000fe400078e0021 */
[----:B------:R-:W-:-:S08]  /*0b60*/  IMAD.MOV.U32 R8, RZ, RZ, R32 ;  /* 0x000000ffff087224 */ /* 0x000fd000078e0020 */
[----:B------:R-:W-:Y:S05]  /*0b70*/  @!P0 BRA `(.L_x_2) ;  /* 0x0000000400788947 */ /* 0x000fea0003800000 */
[----:B------:R-:W-:Y:S01]  /*0b80*/  ISETP.GE.U32.AND P1, PT, R4, 0x4, PT ;  /* 0x000000040400780c */ /* 0x000fe20003f26070 */
[----:B------:R-:W-:Y:S01]  /*0b90*/  BSSY.RECONVERGENT B1, `(.L_x_7) ;  /* 0x000002d000017945 */ /* 0x000fe20003800200 */
[----:B------:R-:W-:Y:S01]  /*0ba0*/  LOP3.LUT P0, R22, R6, 0x3, RZ, 0xc0, !PT ;  /* 0x0000000306167812 */ /* 0x000fe2000780c0ff */
[----:B------:R-:W-:Y:S01]  /*0bb0*/  IMAD.MOV.U32 R13, RZ, RZ, R7 ;  /* 0x000000ffff0d7224 */ /* 0x000fe200078e0007 */
[----:B------:R-:W-:-:S09]  /*0bc0*/  MOV R12, R5 ;  /* 0x00000005000c7202 */ /* 0x000fd20000000f00 */
[----:B------:R-:W-:Y:S05]  /*0bd0*/  @!P1 BRA `(.L_x_8) ;  /* 0x0000000000a09947 */ /* 0x000fea0003800000 */
[----:B------:R-:W0:Y:S01]  /*0be0*/  LDCU.64 UR8, c[0x0][0x390] ;  /* 0x00007200ff0877ac */ /* 0x000e220008000a00 */
[----:B------:R-:W-:-:S04]  /*0bf0*/  IMAD.WIDE R20, R3, 0x4, R28 ;  /* 0x0000000403147825 */ /* 0x000fc800078e021c */
[----:B------:R-:W-:Y:S02]  /*0c00*/  VIADD R9, R3, 0x1 ;  /* 0x0000000103097836 */ /* 0x000fe40000000000 */
[----:B------:R-:W-:-:S03]  /*0c10*/  IMAD.WIDE R20, R36, 0x4, R20 ;  /* 0x0000000424147825 */ /* 0x000fc600078e0214 */
[----:B------:R-:W-:Y:S02]  /*0c20*/  SHF.R.S32.HI R15, RZ, 0x1f, R9 ;  /* 0x0000001fff0f7819 */ /* 0x000fe40000011409 */
[C---:B------:R-:W-:Y:S01]  /*0c30*/  IADD3 R9, P1, PT, R36.reuse, R9, RZ ;  /* 0x0000000924097210 */ /* 0x040fe20007f3e0ff */
[----:B------:R-:W2:Y:S03]  /*0c40*/  LDG.E R20, desc[UR4][R20.64+0x4] ;  /* 0x0000040414147981 */ /* 0x000ea6000c1e1900 */
[----:B------:R-:W-:Y:S02]  /*0c50*/  LEA.HI.X.SX32 R4, R36, R15, 0x1, P1 ;  /* 0x0000000f24047211 */ /* 0x000fe400008f0eff */
[----:B0-----:R-:W-:-:S04]  /*0c60*/  LEA R14, P1, R9, UR8, 0x2 ;  /* 0x00000008090e7c11 */ /* 0x001fc8000f8210ff */
[----:B------:R-:W-:-:S05]  /*0c70*/  LEA.HI.X R15, R9, UR9, R4, 0x2, P1 ;  /* 0x00000009090f7c11 */ /* 0x000fca00088f1404 */
[----:B------:R-:W3:Y:S04]  /*0c80*/  LDG.E R4, desc[UR4][R14.64+0x4] ;  /* 0x000004040e047981 */ /* 0x000ee8000c1e1900 */
[----:B------:R-:W4:Y:S01]  /*0c90*/  LDG.E R23, desc[UR4][R14.64+0x8] ;  /* 0x000008040e177981 */ /* 0x000f22000c1e1900 */
[----:B--2---:R-:W-:-:S04]  /*0ca0*/  IMAD.IADD R19, R3, 0x1, R20 ;  /* 0x0000000103137824 */ /* 0x004fc800078e0214 */
[----:B------:R-:W-:-:S06]  /*0cb0*/  IMAD.WIDE R18, R19, 0x8, R10 ;  /* 0x0000000813127825 */ /* 0x000fcc00078e020a */
[----:B------:R-:W2:Y:S01]  /*0cc0*/  LDG.E.64 R18, desc[UR4][R18.64] ;  /* 0x0000000412127981 */ /* 0x000ea2000c1e1b00 */
[----:B---3--:R-:W-:-:S04]  /*0cd0*/  IMAD.IADD R9, R3, 0x1, R4 ;  /* 0x0000000103097824 */ /* 0x008fc800078e0204 */
[----:B------:R-:W-:-:S06]  /*0ce0*/  IMAD.WIDE R8, R9, 0x8, R10 ;  /* 0x0000000809087825 */ /* 0x000fcc00078e020a */
[----:B------:R-:W3:Y:S01]  /*0cf0*/  LDG.E.64 R8, desc[UR4][R8.64] ;  /* 0x0000000408087981 */ /* 0x000ee2000c1e1b00 */
[----:B--2--5:R-:W-:-:S06]  /*0d00*/  DSETP.GT.AND P1, PT, R18, R16, PT ;  /* 0x000000101200722a */ /* 0x024fcc0003f24000 */
[----:B------:R-:W-:Y:S02]  /*0d10*/  FSEL R16, R18, R16, P1 ;  /* 0x0000001012107208 */ /* 0x000fe40000800000 */
[----:B------:R-:W-:-:S06]  /*0d20*/  FSEL R17, R19, R17, P1 ;  /* 0x0000001113117208 */ /* 0x000fcc0000800000 */
[----:B---3--:R-:W-:-:S14]  /*0d30*/  DSETP.GT.AND P2, PT, R8, R16, PT ;  /* 0x000000100800722a */ /* 0x008fdc0003f44000 */
[----:B------:R-:W-:Y:S02]  /*0d40*/  @!P2 SEL R4, R20, R2, P1 ;  /* 0x000000021404a207 */ /* 0x000fe40000800000 */
[----:B------:R-:W2:Y:S01]  /*0d50*/  LDG.E R2, desc[UR4][R14.64+0xc] ;  /* 0x00000c040e027981 */ /* 0x000ea2000c1e1900 */
[----:B----4-:R-:W-:-:S04]  /*0d60*/  IMAD.IADD R19, R3, 0x1, R23 ;  /* 0x0000000103137824 */ /* 0x010fc800078e0217 */
[----:B------:R-:W-:-:S06]  /*0d70*/  IMAD.WIDE R18, R19, 0x8, R10 ;  /* 0x0000000813127825 */ /* 0x000fcc00078e020a */
[----:B------:R-:W3:Y:S01]  /*0d80*/  LDG.E.64 R18, desc[UR4][R18.64] ;  /* 0x0000000412127981 */ /* 0x000ee2000c1e1b00 */
[----:B--2---:R-:W-:-:S05]  /*0d90*/  IADD3 R21, PT, PT, R3, R2, RZ ;  /* 0x0000000203157210 */ /* 0x004fca0007ffe0ff */
[----:B------:R-:W-:-:S06]  /*0da0*/  IMAD.WIDE R20, R21, 0x8, R10 ;  /* 0x0000000815147825 */ /* 0x000fcc00078e020a */
[----:B------:R-:W2:Y:S01]  /*0db0*/  LDG.E.64 R20, desc[UR4][R20.64] ;  /* 0x0000000414147981 */ /* 0x000ea2000c1e1b00 */
[----:B------:R-:W-:Y:S02]  /*0dc0*/  FSEL R8, R8, R16, P2 ;  /* 0x0000001008087208 */ /* 0x000fe40001000000 */
[----:B------:R-:W-:-:S06]  /*0dd0*/  FSEL R9, R9, R17, P2 ;  /* 0x0000001109097208 */ /* 0x000fcc0001000000 */
[----:B---3--:R-:W-:-:S06]  /*0de0*/  DSETP.GT.AND P1, PT, R18, R8, PT ;  /* 0x000000081200722a */ /* 0x008fcc0003f24000 */
[----:B------:R-:W-:Y:S02]  /*0df0*/  FSEL R8, R18, R8, P1 ;  /* 0x0000000812087208 */ /* 0x000fe40000800000 */
[----:B------:R-:W-:Y:S01]  /*0e00*/  FSEL R9, R19, R9, P1 ;  /* 0x0000000913097208 */ /* 0x000fe20000800000 */
[----:B------:R-:W-:-:S05]  /*0e10*/  VIADD R36, R36, 0x4 ;  /* 0x0000000424247836 */ /* 0x000fca0000000000 */
[----:B--2---:R-:W-:-:S06]  /*0e20*/  DSETP.GT.AND P2, PT, R20, R8, PT ;  /* 0x000000081400722a */ /* 0x004fcc0003f44000 */
[----:B------:R-:W-:Y:S02]  /*0e30*/  FSEL R16, R20, R8, P2 ;  /* 0x0000000814107208 */ /* 0x000fe40001000000 */
[----:B------:R-:W-:-:S06]  /*0e40*/  FSEL R17, R21, R9, P2 ;  /* 0x0000000915117208 */ /* 0x000fcc0001000000 */
[----:B------:R-:W-:-:S07]  /*0e50*/  @!P2 SEL R2, R23, R4, P1 ;  /* 0x000000041702a207 */ /* 0x000fce0000800000 */
.L_x_8:
[----:B------:R-:W-:Y:S05]  /*0e60*/  BSYNC.RECONVERGENT B1 ;  /* 0x0000000000017941 */ /* 0x000fea0003800200 */
.L_x_7:
[----:B------:R-:W-:Y:S02]  /*0e70*/  IMAD.MOV.U32 R9, RZ, RZ, R33 ;  /* 0x000000ffff097224 */ /* 0x000fe400078e0021 */
[----:B------:R-:W-:Y:S01]  /*0e80*/  IMAD.MOV.U32 R8, RZ, RZ, R32 ;  /* 0x000000ffff087224 */ /* 0x000fe200078e0020 */
[----:B------:R-:W-:Y:S06]  /*0e90*/  @!P0 BRA `(.L_x_2) ;  /* 0x0000000000b08947 */ /* 0x000fec0003800000 */
[----:B------:R-:W-:Y:S01]  /*0ea0*/  ISETP.NE.AND P1, PT, R22, 0x1, PT ;  /* 0x000000011600780c */ /* 0x000fe20003f25270 */
[----:B------:R-:W-:Y:S01]  /*0eb0*/  BSSY.RECONVERGENT B1, `(.L_x_9) ;  /* 0x000001f000017945 */ /* 0x000fe20003800200 */
[----:B------:R-:W-:Y:S01]  /*0ec0*/  LOP3.LUT R6, R6, 0x1, RZ, 0xc0, !PT ;  /* 0x0000000106067812 */ /* 0x000fe200078ec0ff */
[----:B------:R-:W-:-:S03]  /*0ed0*/  IMAD.WIDE R8, R3, 0x4, R28 ;  /* 0x0000000403087825 */ /* 0x000fc600078e021c */
[----:B------:R-:W-:-:S07]  /*0ee0*/  ISETP.NE.U32.AND P0, PT, R6, 0x1, PT ;  /* 0x000000010600780c */ /* 0x000fce0003f05070 */
[----:B------:R-:W-:Y:S06]  /*0ef0*/  @!P1 BRA `(.L_x_10) ;  /* 0x0000000000689947 */ /* 0x000fec0003800000 */
        /* <DEDUP_REMOVED lines=10> */
[----:B------:R-:W3:Y:S01]  /*0fa0*/  LDG.E R18, desc[UR4][R18.64+0x4] ;  /* 0x0000040412127981 */ /* 0x000ee2000c1e1900 */
[----:B--2---:R-:W-:-:S05]  /*0fb0*/  IADD3 R15, PT, PT, R3, R4, RZ ;  /* 0x00000004030f7210 */ /* 0x004fca0007ffe0ff */
[----:B------:R-:W-:-:S06]  /*0fc0*/  IMAD.WIDE R14, R15, 0x8, R10 ;  /* 0x000000080f0e7825 */ /* 0x000fcc00078e020a */
[----:B------:R-:W2:Y:S01]  /*0fd0*/  LDG.E.64 R14, desc[UR4][R14.64] ;  /* 0x000000040e0e7981 */ /* 0x000ea2000c1e1b00 */
[----:B---3--:R-:W-:-:S04]  /*0fe0*/  IMAD.IADD R21, R3, 0x1, R18 ;  /* 0x0000000103157824 */ /* 0x008fc800078e0212 */
[----:B------:R-:W-:-:S06]  /*0ff0*/  IMAD.WIDE R20, R21, 0x8, R10 ;  /* 0x0000000815147825 */ /* 0x000fcc00078e020a */
[----:B------:R-:W3:Y:S01]  /*1000*/  LDG.E.64 R20, desc[UR4][R20.64] ;  /* 0x0000000414147981 */ /* 0x000ee2000c1e1b00 */
[----:B------:R-:W-:Y:S01]  /*1010*/  VIADD R36, R36, 0x2 ;  /* 0x0000000224247836 */ /* 0x000fe20000000000 */
[----:B--2--5:R-:W-:-:S06]  /*1020*/  DSETP.GT.AND P1, PT, R14, R16, PT ;  /* 0x000000100e00722a */ /* 0x024fcc0003f24000 */
[----:B------:R-:W-:Y:S02]  /*1030*/  FSEL R12, R14, R16, P1 ;  /* 0x000000100e0c7208 */ /* 0x000fe40000800000 */
[----:B------:R-:W-:-:S06]  /*1040*/  FSEL R13, R15, R17, P1 ;  /* 0x000000110f0d7208 */ /* 0x000fcc0000800000 */
[----:B---3--:R-:W-:-:S06]  /*1050*/  DSETP.GT.AND P2, PT, R20, R12, PT ;  /* 0x0000000c1400722a */ /* 0x008fcc0003f44000 */
[----:B------:R-:W-:Y:S02]  /*1060*/  FSEL R16, R20, R12, P2 ;  /* 0x0000000c14107208 */ /* 0x000fe40001000000 */
[----:B------:R-:W-:-:S06]  /*1070*/  FSEL R17, R21, R13, P2 ;  /* 0x0000000d15117208 */ /* 0x000fcc0001000000 */
[----:B------:R-:W-:-:S05]  /*1080*/  @!P2 SEL R18, R4, R2, P1 ;  /* 0x000000020412a207 */ /* 0x000fca0000800000 */
[----:B------:R-:W-:-:S07]  /*1090*/  IMAD.MOV.U32 R2, RZ, RZ, R18 ;  /* 0x000000ffff027224 */ /* 0x000fce00078e0012 */
.L_x_10:
[----:B------:R-:W-:Y:S05]  /*10a0*/  BSYNC.RECONVERGENT B1 ;  /* 0x0000000000017941 */ /* 0x000fea0003800200 */
.L_x_9:
[----:B------:R-:W-:-:S06]  /*10b0*/  @!P0 IMAD.WIDE R36, R36, 0x4, R8 ;  /* 0x0000000424248825 */ /* 0x000fcc00078e0208 */
[----:B------:R-:W2:Y:S02]  /*10c0*/  @!P0 LDG.E R36, desc[UR4][R36.64+0x4] ;  /* 0x0000040424248981 */ /* 0x000ea4000c1e1900 */
[----:B--2---:R-:W-:-:S04]  /*10d0*/  @!P0 IMAD.IADD R9, R3, 0x1, R36 ;  /* 0x0000000103098824 */ /* 0x004fc800078e0224 */
[----:B------:R-:W-:-:S06]  /*10e0*/  @!P0 IMAD.WIDE R10, R9, 0x8, R10 ;  /* 0x00000008090a8825 */ /* 0x000fcc00078e020a */
[----:B------:R-:W2:Y:S01]  /*10f0*/  @!P0 LDG.E.64 R10, desc[UR4][R10.64] ;  /* 0x000000040a0a8981 */ /* 0x000ea2000c1e1b00 */
[----:B------:R-:W-:Y:S01]  /*1100*/  MOV R13, R7 ;  /* 0x00000007000d7202 */ /* 0x000fe20000000f00 */
[----:B------:R-:W-:Y:S02]  /*1110*/  IMAD.MOV.U32 R12, RZ, RZ, R5 ;  /* 0x000000ffff0c7224 */ /* 0x000fe400078e0005 */
[----:B------:R-:W-:Y:S02]  /*1120*/  IMAD.MOV.U32 R9, RZ, RZ, R33 ;  /* 0x000000ffff097224 */ /* 0x000fe400078e0021 */
[----:B------:R-:W-:Y:S01]  /*1130*/  IMAD.MOV.U32 R8, RZ, RZ, R32 ;  /* 0x000000ffff087224 */ /* 0x000fe200078e0020 */
[----:B--2--5:R-:W-:-:S06]  /*1140*/  @!P0 DSETP.GT.AND P1, PT, R10, R16, PT ;  /* 0x000000100a00822a */ /* 0x024fcc0003f24000 */
[----:B------:R-:W-:-:S08]  /*1150*/  @!P0 SEL R2, R36, R2, P1 ;  /* 0x0000000224028207 */ /* 0x000fd00000800000 */
.L_x_2:
[----:B------:R-:W-:Y:S05]  /*1160*/  BSYNC.RECONVERGENT B0 ;  /* 0x0000000000007941 */ /* 0x000fea0003800200 */
.L_x_0:
[----:B------:R-:W1:Y:S01]  /*1170*/  LDC.64 R10, c[0x0][0x388] ;  /* 0x0000e200ff0a7b82 */ /* 0x000e620000000a00 */
[----:B-----5:R-:W-:-:S04]  /*1180*/  IMAD.IADD R3, R3, 0x1, R2 ;  /* 0x0000000103037824 */ /* 0x020fc800078e0202 */
[----:B-1----:R-:W-:-:S06]  /*1190*/  IMAD.WIDE R10, R3, 0x8, R10 ;  /* 0x00000008030a7825 */ /* 0x002fcc00078e020a */
[----:B------:R-:W2:Y:S02]  /*11a0*/  LDG.E.64 R10, desc[UR4][R10.64] ;  /* 0x000000040a0a7981 */ /* 0x000ea4000c1e1b00 */
[----:B--2---:R-:W-:Y:S02]  /*11b0*/  IADD3 R4, P0, PT, R10, -0x1, RZ ;  /* 0xffffffff0a047810 */ /* 0x004fe40007f1e0ff */
[C---:B------:R-:W-:Y:S02]  /*11c0*/  LOP3.LUT R6, R11.reuse, 0x7fffffff, RZ, 0xc0, !PT ;  /* 0x7fffffff0b067812 */ /* 0x040fe400078ec0ff */
[----:B------:R-:W-:Y:S02]  /*11d0*/  ISETP.LT.U32.AND P2, PT, R4, -0x1, PT ;  /* 0xffffffff0400780c */ /* 0x000fe40003f41070 */
[----:B------:R-:W-:Y:S02]  /*11e0*/  ISETP.GE.AND P1, PT, R11, RZ, PT ;  /* 0x000000ff0b00720c */ /* 0x000fe40003f26270 */
[----:B------:R-:W-:-:S02]  /*11f0*/  IADD3.X R4, PT, PT, R6, -0x1, RZ, P0, !PT ;  /* 0xffffffff06047810 */ /* 0x000fc400007fe4ff */
[----:B------:R-:W-:Y:S02]  /*1200*/  IADD3 R5, P4, PT, RZ, R10, RZ ;  /* 0x0000000aff057210 */ /* 0x000fe40007f9e0ff */
[----:B------:R-:W-:Y:S02]  /*1210*/  ISETP.EQ.U32.AND P0, PT, R10, RZ, PT ;  /* 0x000000ff0a00720c */ /* 0x000fe40003f02070 */
[----:B------:R-:W-:Y:S02]  /*1220*/  ISETP.LT.U32.AND.EX P2, PT, R4, 0xfffff, !P1, P2 ;  /* 0x000fffff0400780c */ /* 0x000fe40004f41120 */
[----:B------:R-:W-:Y:S02]  /*1230*/  ISETP.LT.U32.AND P3, PT, R5, RZ, PT ;  /* 0x000000ff0500720c */ /* 0x000fe40003f61070 */
[C---:B------:R-:W-:Y:S02]  /*1240*/  IADD3.X R4, PT, PT, R6.reuse, -0x100000, RZ, P4, !PT ;  /* 0xfff0000006047810 */ /* 0x040fe400027fe4ff */
[----:B------:R-:W-:-:S02]  /*1250*/  ISETP.EQ.OR.EX P2, PT, R6, RZ, P2, P0 ;  /* 0x000000ff0600720c */ /* 0x000fc40001742700 */
[----:B------:R-:W-:Y:S02]  /*1260*/  ISETP.LT.U32.AND.EX P1, PT, R4, 0x7fe00000, !P1, P3 ;  /* 0x7fe000000400780c */ /* 0x000fe40004f21130 */
[----:B------:R-:W-:-:S04]  /*1270*/  ISETP.EQ.OR.EX P2, PT, R6, 0x7ff00000, P2, P0 ;  /* 0x7ff000000600780c */ /* 0x000fc80001742700 */
[----:B------:R-:W-:-:S13]  /*1280*/  PLOP3.LUT P1, PT, P2, P1, PT, 0xf8, 0x8f ;  /* 0x00000000008f781c */ /* 0x000fda0001723f70 */
[----:B------:R1:W-:Y:S04]  /*1290*/  @P1 STG.E.64 desc[UR4][R30.64], R34 ;  /* 0x000000221e001986 */ /* 0x0003e8000c101b04 */
[----:B------:R1:W-:Y:S04]  /*12a0*/  @P1 STG.E.64 desc[UR4][R30.64+0x8], R8 ;  /* 0x000008081e001986 */ /* 0x0003e8000c101b04 */
[----:B------:R1:W-:Y:S04]  /*12b0*/  @P1 STG.E.64 desc[UR4][R30.64+0x10], R12 ;  /* 0x0000100c1e001986 */ /* 0x0003e8000c101b04 */
[----:B------:R1:W-:Y:S04]  /*12c0*/  @P1 STG.E.64 desc[UR4][R30.64+0x18], R24 ;  /* 0x000018181e001986 */ /* 0x0003e8000c101b04 */
[----:B------:R1:W-:Y:S04]  /*12d0*/  @P1 STG.E desc[UR4][R30.64+0x20], R0 ;  /* 0x000020001e001986 */ /* 0x0003e8000c101904 */
[----:B------:R1:W-:Y:S01]  /*12e0*/  @P1 STG.E.64 desc[UR4][R30.64+0x28], R26 ;  /* 0x0000281a1e001986 */ /* 0x0003e2000c101b04 */
[----:B------:R-:W-:Y:S05]  /*12f0*/  @P1 EXIT ;  /* 0x000000000000194d */ /* 0x000fea0003800000 */
[----:B------:R-:W-:-:S04]  /*1300*/  IMAD R5, R2, UR6, RZ ;  /* 0x0000000602057c24 */ /* 0x000fc8000f8e02ff */
[----:B0-----:R-:W-:-:S05]  /*1310*/  IMAD.WIDE R14, R5, 0x4, R28 ;  /* 0x00000004050e7825 */ /* 0x001fca00078e021c */
[----:B------:R-:W2:Y:S01]  /*1320*/  LDG.E R2, desc[UR4][R14.64] ;  /* 0x000000040e027981 */ /* 0x000ea2000c1e1900 */
[----:B------:R-:W-:Y:S01]  /*1330*/  BSSY.RECONVERGENT B0, `(.L_x_11) ;  /* 0x0000184000007945 */ /* 0x000fe20003800200 */
[----:B------:R-:W-:Y:S02]  /*1340*/  CS2R R22, SRZ ;  /* 0x0000000000167805 */ /* 0x000fe4000001ff00 */
[----:B--2---:R-:W-:-:S13]  /*1350*/  ISETP.GE.AND P0, PT, R2, 0x1, PT ;  /* 0x000000010200780c */ /* 0x004fda0003f06270 */
[----:B------:R-:W-:Y:S05]  /*1360*/  @!P0 BRA `(.L_x_12) ;  /* 0x0000001800008947 */ /* 0x000fea0003800000 */
[----:B------:R-:W-:Y:S01]  /*1370*/  ISETP.GE.U32.AND P0, PT, R2, 0x10, PT ;  /* 0x000000100200780c */ /* 0x000fe20003f06070 */
[----:B------:R-:W-:Y:S01]  /*1380*/  BSSY.RECONVERGENT B1, `(.L_x_13) ;  /* 0x00000ce000017945 */ /* 0x000fe20003800200 */
[----:B------:R-:W-:Y:S02]  /*1390*/  HFMA2 R6, -RZ, RZ, 0, 0 ;  /* 0x00000000ff067431 */ /* 0x000fe400000001ff */
[----:B------:R-:W-:Y:S02]  /*13a0*/  IMAD.MOV.U32 R22, RZ, RZ, 0x0 ;  /* 0x00000000ff167424 */ /* 0x000fe400078e00ff */
[----:B------:R-:W-:-:S07]  /*13b0*/  IMAD.MOV.U32 R23, RZ, RZ, -0x100000 ;  /* 0xfff00000ff177424 */ /* 0x000fce00078e00ff */
[----:B------:R-:W-:Y:S05]  /*13c0*/  @!P0 BRA `(.L_x_14) ;  /* 0x0000000c00248947 */ /* 0x000fea0003800000 */
[----:B------:R-:W-:Y:S01]  /*13d0*/  IADD3 R4, P0, PT, R14, 0x4, RZ ;  /* 0x000000040e047810 */ /* 0x000fe20007f1e0ff */
[----:B------:R-:W-:Y:S01]  /*13e0*/  VIADD R7, R5, 0x2 ;  /* 0x0000000205077836 */ /* 0x000fe20000000000 */
[----:B------:R-:W-:Y:S01]  /*13f0*/  LOP3.LUT R6, R2, 0x7ffffff0, RZ, 0xc0, !PT ;  /* 0x7ffffff002067812 */ /* 0x000fe200078ec0ff */
[----:B------:R-:W-:Y:S01]  /*1400*/  IMAD.MOV.U32 R22, RZ, RZ, 0x0 ;  /* 0x00000000ff167424 */ /* 0x000fe200078e00ff */
[----:B------:R-:W-:Y:S01]  /*1410*/  MOV R23, 0xfff00000 ;  /* 0xfff0000000177802 */ /* 0x000fe20000000f00 */
[----:B------:R-:W-:Y:S02]  /*1420*/  IMAD.X R37, RZ, RZ, R15, P0 ;  /* 0x000000ffff257224 */ /* 0x000fe400000e060f */
[----:B------:R-:W-:-:S07]  /*1430*/  IMAD.MOV R36, RZ, RZ, -R6 ;  /* 0x000000ffff247224 */ /* 0x000fce00078e0a06 */
.L_x_15:
[----:B------:R-:W-:Y:S01]  /*1440*/  IMAD.MOV.U32 R38, RZ, RZ, R4 ;  /* 0x000000ffff267224 */ /* 0x000fe200078e0004 */
[----:B------:R-:W0:Y:S01]  /*1450*/  LDC.64 R32, c[0x0][0x380] ;  /* 0x0000e000ff207b82 */ /* 0x000e220000000a00 */
[----:B------:R-:W-:-:S05]  /*1460*/  IMAD.MOV.U32 R39, RZ, RZ, R37 ;  /* 0x000000ffff277224 */ /* 0x000fca00078e0025 */
[----:B------:R2:W3:Y:S01]  /*1470*/  LDG.E R16, desc[UR4][R38.64] ;  /* 0x0000000426107981 */ /* 0x0004e2000c1e1900 */
[----:B------:R-:W-:-:S05]  /*1480*/  IMAD.WIDE R42, R7, 0x4, R28 ;  /* 0x00000004072a7825 */ /* 0x000fca00078e021c */
[----:B------:R-:W4:Y:S04]  /*1490*/  LDG.E R18, desc[UR4][R42.64] ;  /* 0x000000042a127981 */ /* 0x000f28000c1e1900 */
[----:B------:R-:W5:Y:S04]  /*14a0*/  LDG.E R20, desc[UR4][R42.64+0x4] ;  /* 0x000004042a147981 */ /* 0x000f68000c1e1900 */
[----:B------:R-:W5:Y:S04]  /*14b0*/  LDG.E R40, desc[UR4][R42.64+0x8] ;  /* 0x000008042a287981 */ /* 0x000f68000c1e1900 */
[----:B------:R-:W5:Y:S01]  /*14c0*/  LDG.E R38, desc[UR4][R42.64+0xc] ;  /* 0x00000c042a267981 */ /* 0x000f62000c1e1900 */
[----:B--2---:R-:W-:-:S03]  /*14d0*/  IMAD.MOV.U32 R39, RZ, RZ, R22 ;  /* 0x000000ffff277224 */ /* 0x004fc600078e0016 */
[----:B------:R-:W2:Y:S01]  /*14e0*/  LDG.E R44, desc[UR4][R42.64+0x10] ;  /* 0x000010042a2c7981 */ /* 0x000ea2000c1e1900 */
[----:B---3--:R-:W-:-:S05]  /*14f0*/  IADD3 R17, PT, PT, R5, R16, RZ ;  /* 0x0000001005117210 */ /* 0x008fca0007ffe0ff */
[----:B0-----:R-:W-:-:S06]  /*1500*/  IMAD.WIDE R16, R17, 0x8, R32 ;  /* 0x0000000811107825 */ /* 0x001fcc00078e0220 */
[----:B------:R-:W3:Y:S01]  /*1510*/  LDG.E.64 R16, desc[UR4][R16.64] ;  /* 0x0000000410107981 */ /* 0x000ee2000c1e1b00 */
[----:B----4-:R-:W-:-:S04]  /*1520*/  IMAD.IADD R19, R5, 0x1, R18 ;  /* 0x0000000105137824 */ /* 0x010fc800078e0212 */
[----:B------:R-:W-:-:S06]  /*1530*/  IMAD.WIDE R18, R19, 0x8, R32 ;  /* 0x0000000813127825 */ /* 0x000fcc00078e0220 */
[----:B------:R-:W4:Y:S01]  /*1540*/  LDG.E.64 R18, desc[UR4][R18.64] ;  /* 0x0000000412127981 */ /* 0x000f22000c1e1b00 */
[----:B-----5:R-:W-:-:S04]  /*1550*/  IMAD.IADD R21, R5, 0x1, R20 ;  /* 0x0000000105157824 */ /* 0x020fc800078e0214 */
[----:B------:R-:W-:-:S06]  /*1560*/  IMAD.WIDE R20, R21, 0x8, R32 ;  /* 0x0000000815147825 */ /* 0x000fcc00078e0220 */
[----:B------:R-:W5:Y:S01]  /*1570*/  LDG.E.64 R20, desc[UR4][R20.64] ;  /* 0x0000000414147981 */ /* 0x000f62000c1e1b00 */
[----:B------:R-:W-:Y:S01]  /*1580*/  IMAD.IADD R41, R5, 0x1, R40 ;  /* 0x0000000105297824 */ /* 0x000fe200078e0228 */
[----:B---3--:R-:W-:Y:S01]  /*1590*/  DSETP.MAX.AND P0, P1, R16, R22, PT ;  /* 0x000000161000722a */ /* 0x008fe2000390f000 */
[----:B------:R-:W-:Y:S01]  /*15a0*/  IMAD.MOV.U32 R40, RZ, RZ, R17 ;  /* 0x000000ffff287224 */ /* 0x000fe200078e0011 */
[----:B------:R-:W-:Y:S01]  /*15b0*/  MOV R22, R16 ;  /* 0x0000001000167202 */ /* 0x000fe20000000f00 */
[----:B------:R-:W-:-:S06]  /*15c0*/  IMAD.WIDE R16, R41, 0x8, R32 ;  /* 0x0000000829107825 */ /* 0x000fcc00078e0220 */
[----:B------:R-:W3:Y:S01]  /*15d0*/  LDG.E.64 R16, desc[UR4][R16.64] ;  /* 0x0000000410107981 */ /* 0x000ee2000c1e1b00 */
[----:B------:R-:W-:Y:S02]  /*15e0*/  SEL R22, R22, R39, P0 ;  /* 0x0000002716167207 */ /* 0x000fe40000000000 */
[----:B------:R-:W-:Y:S02]  /*15f0*/  FSEL R39, R40, R23, P0 ;  /* 0x0000001728277208 */ /* 0x000fe40000000000 */
[----:B------:R-:W-:-:S05]  /*1600*/  @P1 LOP3.LUT R39, R23, 0x80000, RZ, 0xfc, !PT ;  /* 0x0008000017271812 */ /* 0x000fca00078efcff */
[----:B------:R-:W-:-:S06]  /*1610*/  IMAD.MOV.U32 R23, RZ, RZ, R39 ;  /* 0x000000ffff177224 */ /* 0x000fcc00078e0027 */
[----:B----4-:R-:W-:Y:S01]  /*1620*/  DSETP.MAX.AND P0, P1, R22, R18, PT ;  /* 0x000000121600722a */ /* 0x010fe2000390f000 */
[----:B------:R-:W-:Y:S01]  /*1630*/  MOV R40, R19 ;  /* 0x0000001300287202 */ /* 0x000fe20000000f00 */
[----:B------:R-:W-:Y:S02]  /*1640*/  IMAD.IADD R19, R5, 0x1, R38 ;  /* 0x0000000105137824 */ /* 0x000fe400078e0226 */
[----:B------:R-:W-:Y:S02]  /*1650*/  IMAD.MOV.U32 R39, RZ, RZ, R22 ;  /* 0x000000ffff277224 */ /* 0x000fe400078e0016 */
[----:B------:R-:W-:Y:S01]  /*1660*/  IMAD.MOV.U32 R22, RZ, RZ, R18 ;  /* 0x000000ffff167224 */ /* 0x000fe200078e0012 */
[----:B------:R-:W-:Y:S01]  /*1670*/  FSEL R23, R23, R40, P0 ;  /* 0x0000002817177208 */ /* 0x000fe20000000000 */
[----:B------:R-:W-:-:S06]  /*1680*/  IMAD.WIDE R18, R19, 0x8, R32 ;  /* 0x0000000813127825 */ /* 0x000fcc00078e0220 */
[----:B------:R-:W-:Y:S01]  /*1690*/  @P1 LOP3.LUT R23, R40, 0x80000, RZ, 0xfc, !PT ;  /* 0x0008000028171812 */ /* 0x000fe200078efcff */
[----:B------:R-:W4:Y:S04]  /*16a0*/  LDG.E.64 R18, desc[UR4][R18.64] ;  /* 0x0000000412127981 */ /* 0x000f28000c1e1b00 */
[----:B------:R-:W4:Y:S01]  /*16b0*/  LDG.E R40, desc[UR4][R42.64+0x14] ;  /* 0x000014042a287981 */ /* 0x000f22000c1e1900 */
[----:B------:R-:W-:-:S05]  /*16c0*/  SEL R22, R39, R22, P0 ;  /* 0x0000001627167207 */ /* 0x000fca0000000000 */
[----:B------:R-:W-:Y:S01]  /*16d0*/  IMAD.MOV.U32 R38, RZ, RZ, R22 ;  /* 0x000000ffff267224 */ /* 0x000fe200078e0016 */
[----:B-----5:R-:W-:Y:S01]  /*16e0*/  DSETP.MAX.AND P0, P1, R22, R20, PT ;  /* 0x000000141600722a */ /* 0x020fe2000390f000 */
[----:B------:R-:W5:Y:S01]  /*16f0*/  LDG.E R22, desc[UR4][R42.64+0x18] ;  /* 0x000018042a167981 */ /* 0x000f62000c1e1900 */
[----:B------:R-:W-:-:S04]  /*1700*/  IMAD.MOV.U32 R39, RZ, RZ, R20 ;  /* 0x000000ffff277224 */ /* 0x000fc800078e0014 */
[----:B------:R-:W-:Y:S02]  /*1710*/  FSEL R23, R23, R21, P0 ;  /* 0x0000001517177208 */ /* 0x000fe40000000000 */
[----:B------:R-:W-:-:S06]  /*1720*/  SEL R38, R38, R39, P0 ;  /* 0x0000002726267207 */ /* 0x000fcc0000000000 */
[----:B------:R-:W-:Y:S01]  /*1730*/  @P1 LOP3.LUT R23, R21, 0x80000, RZ, 0xfc, !PT ;  /* 0x0008000015171812 */ /* 0x000fe200078efcff */
[----:B--2---:R-:W-:-:S04]  /*1740*/  IMAD.IADD R41, R5, 0x1, R44 ;  /* 0x0000000105297824 */ /* 0x004fc800078e022c */
[----:B------:R-:W-:-:S04]  /*1750*/  IMAD.MOV.U32 R39, RZ, RZ, R23 ;  /* 0x000000ffff277224 */ /* 0x000fc800078e0017 */
[----:B------:R-:W-:Y:S01]  /*1760*/  IMAD.MOV.U32 R23, RZ, RZ, R39 ;  /* 0x000000ffff177224 */ /* 0x000fe200078e0027 */
[----:B------:R-:W-:Y:S01]  /*1770*/  MOV R20, R38 ;  /* 0x0000002600147202 */ /* 0x000fe20000000f00 */
[----:B---3--:R-:W-:Y:S01]  /*1780*/  DSETP.MAX.AND P0, P1, R38, R16, PT ;  /* 0x000000102600722a */ /* 0x008fe2000390f000 */
[----:B------:R-:W-:Y:S01]  /*1790*/  IMAD.MOV.U32 R21, RZ, RZ, R17 ;  /* 0x000000ffff157224 */ /* 0x000fe200078e0011 */
[----:B------:R-:W2:Y:S01]  /*17a0*/  LDG.E R38, desc[UR4][R42.64+0x1c] ;  /* 0x00001c042a267981 */ /* 0x000ea2000c1e1900 */
[----:B------:R-:W-:Y:S02]  /*17b0*/  IMAD.MOV.U32 R39, RZ, RZ, R16 ;  /* 0x000000ffff277224 */ /* 0x000fe400078e0010 */
[----:B------:R-:W-:-:S06]  /*17c0*/  IMAD.WIDE R16, R41, 0x8, R32 ;  /* 0x0000000829107825 */ /* 0x000fcc00078e0220 */
[----:B------:R-:W3:Y:S01]  /*17d0*/  LDG.E.64 R16, desc[UR4][R16.64] ;  /* 0x0000000410107981 */ /* 0x000ee2000c1e1b00 */
[----:B------:R-:W-:Y:S02]  /*17e0*/  FSEL R23, R23, R21, P0 ;  /* 0x0000001517177208 */ /* 0x000fe40000000000 */
[----:B------:R-:W-:Y:S02]  /*17f0*/  @P1 LOP3.LUT R23, R21, 0x80000, RZ, 0xfc, !PT ;  /* 0x0008000015171812 */ /* 0x000fe400078efcff */
[----:B------:R-:W-:-:S03]  /*1800*/  SEL R20, R20, R39, P0 ;  /* 0x0000002714147207 */ /* 0x000fc60000000000 */
[----:B------:R-:W-:Y:S02]  /*1810*/  IMAD.MOV.U32 R21, RZ, RZ, R23 ;  /* 0x000000ffff157224 */ /* 0x000fe400078e0017 */
[----:B------:R-:W-:Y:S02]  /*1820*/  IMAD.MOV.U32 R23, RZ, RZ, R20 ;  /* 0x000000ffff177224 */ /* 0x000fe400078e0014 */
[----:B------:R-:W-:Y:S02]  /*1830*/  IMAD.MOV.U32 R39, RZ, RZ, R21 ;  /* 0x000000ffff277224 */ /* 0x000fe400078e0015 */
[----:B----4-:R-:W-:Y:S01]  /*1840*/  DSETP.MAX.AND P0, P1, R20, R18, PT ;  /* 0x000000121400722a */ /* 0x010fe2000390f000 */
[----:B------:R-:W-:Y:S02]  /*1850*/  IADD3 R41, PT, PT, R5, R40, RZ ;  /* 0x0000002805297210 */ /* 0x000fe40007ffe0ff */
[----:B------:R-:W4:Y:S03]  /*1860*/  LDG.E R40, desc[UR4][R42.64+0x20] ;  /* 0x000020042a287981 */ /* 0x000f26000c1e1900 */
[----:B------:R-:W-:-:S06]  /*1870*/  IMAD.WIDE R20, R41, 0x8, R32 ;  /* 0x0000000829147825 */ /* 0x000fcc00078e0220 */
[----:B------:R-:W4:Y:S01]  /*1880*/  LDG.E.64 R20, desc[UR4][R20.64] ;  /* 0x0000000414147981 */ /* 0x000f22000c1e1b00 */
[----:B-----5:R-:W-:Y:S01]  /*1890*/  IADD3 R41, PT, PT, R5, R22, RZ ;  /* 0x0000001605297210 */ /* 0x020fe20007ffe0ff */
[----:B------:R-:W-:Y:S01]  /*18a0*/  IMAD.MOV.U32 R44, RZ, RZ, R18 ;  /* 0x000000ffff2c7224 */ /* 0x000fe200078e0012 */
[----:B------:R-:W-:Y:S02]  /*18b0*/  FSEL R39, R39, R19, P0 ;  /* 0x0000001327277208 */ /* 0x000fe40000000000 */
[----:B------:R-:W-:Y:S01]  /*18c0*/  @P1 LOP3.LUT R39, R19, 0x80000, RZ, 0xfc, !PT ;  /* 0x0008000013271812 */ /* 0x000fe200078efcff */
[----:B------:R-:W-:-:S06]  /*18d0*/  IMAD.WIDE R18, R41, 0x8, R32 ;  /* 0x0000000829127825 */ /* 0x000fcc00078e0220 */
[----:B------:R-:W5:Y:S01]  /*18e0*/  LDG.E.64 R18, desc[UR4][R18.64] ;  /* 0x0000000412127981 */ /* 0x000f62000c1e1b00 */
[----:B------:R-:W-:Y:S01]  /*18f0*/  SEL R22, R23, R44, P0 ;  /* 0x0000002c17167207 */ /* 0x000fe20000000000 */
[----:B------:R-:W-:Y:S02]  /*1900*/  IMAD.MOV.U32 R23, RZ, RZ, R39 ;  /* 0x000000ffff177224 */ /* 0x000fe400078e0027 */
[----:B------:R-:W5:Y:S02]  /*1910*/  LDG.E R44, desc[UR4][R42.64+0x24] ;  /* 0x000024042a2c7981 */ /* 0x000f64000c1e1900 */
[----:B------:R-:W-:Y:S02]  /*1920*/  IMAD.MOV.U32 R39, RZ, RZ, R22 ;  /* 0x000000ffff277224 */ /* 0x000fe400078e0016 */
[----:B--2---:R-:W-:Y:S01]  /*1930*/  IMAD.IADD R41, R5, 0x1, R38 ;  /* 0x0000000105297824 */ /* 0x004fe200078e0226 */
[----:B---3--:R-:W-:Y:S01]  /*1940*/  DSETP.MAX.AND P0, P1, R22, R16, PT ;  /* 0x000000101600722a */ /* 0x008fe2000390f000 */
[----:B------:R-:W-:Y:S01]  /*1950*/  MOV R38, R17 ;  /* 0x0000001100267202 */ /* 0x000fe20000000f00 */
[----:B------:R-:W-:-:S02]  /*1960*/  IMAD.MOV.U32 R22, RZ, RZ, R16 ;  /* 0x000000ffff167224 */ /* 0x000fc400078e0010 */
[----:B------:R-:W-:-:S06]  /*1970*/  IMAD.WIDE R16, R41, 0x8, R32 ;  /* 0x0000000829107825 */ /* 0x000fcc00078e0220 */
[----:B------:R-:W2:Y:S01]  /*1980*/  LDG.E.64 R16, desc[UR4][R16.64] ;  /* 0x0000000410107981 */ /* 0x000ea2000c1e1b00 */
[----:B------:R-:W-:Y:S02]  /*1990*/  FSEL R23, R23, R38, P0 ;  /* 0x0000002617177208 */ /* 0x000fe40000000000 */
[----:B------:R-:W-:Y:S02]  /*19a0*/  SEL R22, R39, R22, P0 ;  /* 0x0000001627167207 */ /* 0x000fe40000000000 */
[----:B------:R-:W-:-:S05]  /*19b0*/  @P1 LOP3.LUT R23, R38, 0x80000, RZ, 0xfc, !PT ;  /* 0x0008000026171812 */ /* 0x000fca00078efcff */
[----:B------:R-:W-:Y:S02]  /*19c0*/  IMAD.MOV.U32 R38, RZ, RZ, R23 ;  /* 0x000000ffff267224 */ /* 0x000fe400078e0017 */
[----:B------:R-:W-:Y:S01]  /*19d0*/  IMAD.MOV.U32 R39, RZ, RZ, R22 ;  /* 0x000000ffff277224 */ /* 0x000fe200078e0016 */
[----:B----4-:R-:W-:Y:S01]  /*19e0*/  DSETP.MAX.AND P0, P1, R22, R20, PT ;  /* 0x000000141600722a */ /* 0x010fe2000390f000 */
[----:B------:R-:W-:Y:S01]  /*19f0*/  IMAD.MOV.U32 R23, RZ, RZ, R21 ;  /* 0x000000ffff177224 */ /* 0x000fe200078e0015 */
[----:B------:R-:W-:Y:S01]  /*1a00*/  IADD3 R21, PT, PT, R5, R40, RZ ;  /* 0x0000002805157210 */ /* 0x000fe20007ffe0ff */
[----:B------:R-:W-:Y:S01]  /*1a10*/  IMAD.MOV.U32 R22, RZ, RZ, R20 ;  /* 0x000000ffff167224 */ /* 0x000fe200078e0014 */
[----:B------:R-:W3:Y:S03]  /*1a20*/  LDG.E R40, desc[UR4][R42.64+0x28] ;  /* 0x000028042a287981 */ /* 0x000ee6000c1e1900 */
[----:B------:R-:W-:Y:S01]  /*1a30*/  IMAD.WIDE R20, R21, 0x8, R32 ;  /* 0x0000000815147825 */ /* 0x000fe200078e0220 */
[----:B------:R-:W-:-:S05]  /*1a40*/  SEL R22, R39, R22, P0 ;  /* 0x0000001627167207 */ /* 0x000fca0000000000 */
[----:B------:R-:W4:Y:S01]  /*1a50*/  LDG.E.64 R20, desc[UR4][R20.64] ;  /* 0x0000000414147981 */ /* 0x000f22000c1e1b00 */
[----:B------:R-:W-:Y:S02]  /*1a60*/  FSEL R39, R38, R23, P0 ;  /* 0x0000001726277208 */ /* 0x000fe40000000000 */
[----:B------:R-:W-:-:S05]  /*1a70*/  @P1 LOP3.LUT R39, R23, 0x80000, RZ, 0xfc, !PT ;  /* 0x0008000017271812 */ /* 0x000fca00078efcff */
[----:B------:R-:W-:Y:S02]  /*1a80*/  IMAD.MOV.U32 R23, RZ, RZ, R39 ;  /* 0x000000ffff177224 */ /* 0x000fe400078e0027 */
[----:B------:R-:W-:Y:S02]  /*1a90*/  IMAD.MOV.U32 R38, RZ, RZ, R22 ;  /* 0x000000ffff267224 */ /* 0x000fe400078e0016 */
[----:B-----5:R-:W-:Y:S02]  /*1aa0*/  IMAD.MOV.U32 R39, RZ, RZ, R18 ;  /* 0x000000ffff277224 */ /* 0x020fe400078e0012 */
[----:B------:R-:W-:-:S06]  /*1ab0*/  DSETP.MAX.AND P0, P1, R22, R18, PT ;  /* 0x000000121600722a */ /* 0x000fcc000390f000 */
[----:B------:R-:W-:Y:S02]  /*1ac0*/  SEL R18, R38, R39, P0 ;  /* 0x0000002726127207 */ /* 0x000fe40000000000 */
[----:B------:R-:W5:Y:S01]  /*1ad0*/  LDG.E R38, desc[UR4][R42.64+0x2c] ;  /* 0x00002c042a267981 */ /* 0x000f62000c1e1900 */
[----:B------:R-:W-:-:S05]  /*1ae0*/  FSEL R23, R23, R19, P0 ;  /* 0x0000001317177208 */ /* 0x000fca0000000000 */
[----:B------:R-:W-:-:S05]  /*1af0*/  @P1 LOP3.LUT R23, R19, 0x80000, RZ, 0xfc, !PT ;  /* 0x0008000013171812 */ /* 0x000fca00078efcff */
[----:B------:R-:W-:Y:S01]  /*1b00*/  IMAD.MOV.U32 R19, RZ, RZ, R23 ;  /* 0x000000ffff137224 */ /* 0x000fe200078e0017 */
[----:B------:R-:W-:Y:S01]  /*1b10*/  MOV R22, R18 ;  /* 0x0000001200167202 */ /* 0x000fe20000000f00 */
[----:B------:R-:W-:Y:S02]  /*1b20*/  IMAD.IADD R41, R5, 0x1, R44 ;  /* 0x0000000105297824 */ /* 0x000fe400078e022c */
[----:B------:R-:W5:Y:S02]  /*1b30*/  LDG.E R44, desc[UR4][R42.64+0x34] ;  /* 0x000034042a2c7981 */ /* 0x000f64000c1e1900 */
[----:B--2---:R-:W-:Y:S02]  /*1b40*/  DSETP.MAX.AND P0, P1, R18, R16, PT ;  /* 0x000000101200722a */ /* 0x004fe4000390f000 */
[----:B------:R-:W2:Y:S01]  /*1b50*/  LDG.E R18, desc[UR4][R42.64+0x30] ;  /* 0x000030042a127981 */ /* 0x000ea2000c1e1900 */
[----:B------:R-:W-:Y:S02]  /*1b60*/  IMAD.MOV.U32 R39, RZ, RZ, R16 ;  /* 0x000000ffff277224 */ /* 0x000fe400078e0010 */
[----:B------:R-:W-:-:S02]  /*1b70*/  IMAD.MOV.U32 R23, RZ, RZ, R17 ;  /* 0x000000ffff177224 */ /* 0x000fc400078e0011 */
[----:B------:R-:W-:Y:S01]  /*1b80*/  IMAD.WIDE R16, R41, 0x8, R32 ;  /* 0x0000000829107825 */ /* 0x000fe200078e0220 */
[----:B------:R-:W2:Y:S05]  /*1b90*/  LDG.E R42, desc[UR4][R42.64+0x38] ;  /* 0x000038042a2a7981 */ /* 0x000eaa000c1e1900 */
[----:B------:R-:W2:Y:S01]  /*1ba0*/  LDG.E.64 R16, desc[UR4][R16.64] ;  /* 0x0000000410107981 */ /* 0x000ea2000c1e1b00 */
[----:B------:R-:W-:Y:S02]  /*1bb0*/  FSEL R19, R19, R23, P0 ;  /* 0x0000001713137208 */ /* 0x000fe40000000000 */
[----:B------:R-:W-:Y:S02]  /*1bc0*/  @P1 LOP3.LUT R19, R23, 0x80000, RZ, 0xfc, !PT ;  /* 0x0008000017131812 */ /* 0x000fe400078efcff */
[----:B------:R-:W-:-:S03]  /*1bd0*/  SEL R22, R22, R39, P0 ;  /* 0x0000002716167207 */ /* 0x000fc60000000000 */
[----:B------:R-:W-:-:S04]  /*1be0*/  IMAD.MOV.U32 R23, RZ, RZ, R19 ;  /* 0x000000ffff177224 */ /* 0x000fc800078e0013 */
[----:B------:R-:W-:Y:S01]  /*1bf0*/  IMAD.MOV.U32 R19, RZ, RZ, R23 ;  /* 0x000000ffff137224 */ /* 0x000fe200078e0017 */
[----:B------:R-:W-:Y:S01]  /*1c00*/  MOV R39, R22 ;  /* 0x0000001600277202 */ /* 0x000fe20000000f00 */
[----:B----4-:R-:W-:Y:S01]  /*1c10*/  DSETP.MAX.AND P0, P1, R22, R20, PT ;  /* 0x000000141600722a */ /* 0x010fe2000390f000 */
[----:B---3--:R-:W-:-:S04]  /*1c20*/  IMAD.IADD R23, R5, 0x1, R40 ;  /* 0x0000000105177824 */ /* 0x008fc800078e0228 */
[----:B------:R-:W-:-:S06]  /*1c30*/  IMAD.WIDE R22, R23, 0x8, R32 ;  /* 0x0000000817167825 */ /* 0x000fcc00078e0220 */
[----:B------:R-:W3:Y:S01]  /*1c40*/  LDG.E.64 R22, desc[UR4][R22.64] ;  /* 0x0000000416167981 */ /* 0x000ee2000c1e1b00 */
[----:B------:R-:W-:Y:S02]  /*1c50*/  IMAD.MOV.U32 R40, RZ, RZ, R21 ;  /* 0x000000ffff287224 */ /* 0x000fe400078e0015 */
[----:B------:R-:W-:Y:S01]  /*1c60*/  IMAD.MOV.U32 R41, RZ, RZ, R20 ;  /* 0x000000ffff297224 */ /* 0x000fe200078e0014 */
[----:B-----5:R-:W-:-:S05]  /*1c70*/  IADD3 R21, PT, PT, R5, R38, RZ ;  /* 0x0000002605157210 */ /* 0x020fca0007ffe0ff */
[----:B------:R-:W-:-:S06]  /*1c80*/  IMAD.WIDE R20, R21, 0x8, R32 ;  /* 0x0000000815147825 */ /* 0x000fcc00078e0220 */
[----:B------:R-:W4:Y:S01]  /*1c90*/  LDG.E.64 R20, desc[UR4][R20.64] ;  /* 0x0000000414147981 */ /* 0x000f22000c1e1b00 */
[----:B------:R-:W-:Y:S02]  /*1ca0*/  SEL R38, R39, R41, P0 ;  /* 0x0000002927267207 */ /* 0x000fe40000000000 */
[----:B------:R-:W-:Y:S02]  /*1cb0*/  FSEL R39, R19, R40, P0 ;  /* 0x0000002813277208 */ /* 0x000fe40000000000 */
[----:B------:R-:W-:Y:S01]  /*1cc0*/  @P1 LOP3.LUT R39, R40, 0x80000, RZ, 0xfc, !PT ;  /* 0x0008000028271812 */ /* 0x000fe200078efcff */
[----:B------:R-:W-:Y:S02]  /*1cd0*/  IMAD.MOV.U32 R41, RZ, RZ, R38 ;  /* 0x000000ffff297224 */ /* 0x000fe400078e0026 */
[----:B--2---:R-:W-:-:S04]  /*1ce0*/  IMAD.IADD R19, R5, 0x1, R18 ;  /* 0x0000000105137824 */ /* 0x004fc800078e0212 */
[----:B------:R-:W-:-:S06]  /*1cf0*/  IMAD.WIDE R18, R19, 0x8, R32 ;  /* 0x0000000813127825 */ /* 0x000fcc00078e0220 */
[----:B------:R-:W2:Y:S01]  /*1d00*/  LDG.E.64 R18, desc[UR4][R18.64] ;  /* 0x0000000412127981 */ /* 0x000ea2000c1e1b00 */
[----:B------:R-:W-:Y:S01]  /*1d10*/  DSETP.MAX.AND P0, P1, R38, R16, PT ;  /* 0x000000102600722a */ /* 0x000fe2000390f000 */
[----:B------:R-:W-:Y:S01]  /*1d20*/  IMAD.MOV.U32 R38, RZ, RZ, R17 ;  /* 0x000000ffff267224 */ /* 0x000fe200078e0011 */
[----:B------:R-:W-:Y:S01]  /*1d30*/  IADD3 R17, PT, PT, R5, R44, RZ ;  /* 0x0000002c05117210 */ /* 0x000fe20007ffe0ff */
[----:B------:R-:W-:-:S04]  /*1d40*/  IMAD.MOV.U32 R40, RZ, RZ, R16 ;  /* 0x000000ffff287224 */ /* 0x000fc800078e0010 */
[----:B------:R-:W-:-:S06]  /*1d50*/  IMAD.WIDE R16, R17, 0x8, R32 ;  /* 0x0000000811107825 */ /* 0x000fcc00078e0220 */
[----:B------:R-:W5:Y:S01]  /*1d60*/  LDG.E.64 R16, desc[UR4][R16.64] ;  /* 0x0000000410107981 */ /* 0x000f62000c1e1b00 */
[----:B------:R-:W-:-:S04]  /*1d70*/  IMAD.IADD R43, R5, 0x1, R42 ;  /* 0x00000001052b7824 */ /* 0x000fc800078e022a */
[----:B------:R-:W-:-:S06]  /*1d80*/  IMAD.WIDE R32, R43, 0x8, R32 ;  /* 0x000000082b207825 */ /* 0x000fcc00078e0220 */
[----:B------:R-:W5:Y:S01]  /*1d90*/  LDG.E.64 R32, desc[UR4][R32.64] ;  /* 0x0000000420207981 */ /* 0x000f62000c1e1b00 */
[----:B------:R-:W-:Y:S02]  /*1da0*/  FSEL R39, R39, R38, P0 ;  /* 0x0000002627277208 */ /* 0x000fe40000000000 */
[----:B------:R-:W-:Y:S02]  /*1db0*/  @P1 LOP3.LUT R39, R38, 0x80000, RZ, 0xfc, !PT ;  /* 0x0008000026271812 */ /* 0x000fe400078efcff */
[----:B------:R-:W-:-:S03]  /*1dc0*/  SEL R40, R41, R40, P0 ;  /* 0x0000002829287207 */ /* 0x000fc60000000000 */
[----:B------:R-:W-:-:S06]  /*1dd0*/  IMAD.MOV.U32 R41, RZ, RZ, R39 ;  /* 0x000000ffff297224 */ /* 0x000fcc00078e0027 */
[----:B---3--:R-:W-:Y:S01]  /*1de0*/  DSETP.MAX.AND P0, P1, R40, R22, PT ;  /* 0x000000162800722a */ /* 0x008fe2000390f000 */
[----:B------:R-:W-:Y:S02]  /*1df0*/  IMAD.MOV.U32 R38, RZ, RZ, R40 ;  /* 0x000000ffff267224 */ /* 0x000fe400078e0028 */
[----:B------:R-:W-:-:S05]  /*1e00*/  IMAD.MOV.U32 R40, RZ, RZ, R23 ;  /* 0x000000ffff287224 */ /* 0x000fca00078e0017 */
[----:B------:R-:W-:Y:S02]  /*1e10*/  FSEL R41, R41, R40, P0 ;  /* 0x0000002829297208 */ /* 0x000fe40000000000 */
[----:B------:R-:W-:-:S04]  /*1e20*/  SEL R22, R38, R22, P0 ;  /* 0x0000001626167207 */ /* 0x000fc80000000000 */
[----:B------:R-:W-:-:S04]  /*1e30*/  @P1 LOP3.LUT R41, R40, 0x80000, RZ, 0xfc, !PT ;  /* 0x0008000028291812 */ /* 0x000fc800078efcff */
[----:B------:R-:W-:-:S06]  /*1e40*/  MOV R23, R41 ;  /* 0x0000002900177202 */ /* 0x000fcc0000000f00 */
[----:B----4-:R-:W-:Y:S01]  /*1e50*/  DSETP.MAX.AND P0, P1, R22, R20, PT ;  /* 0x000000141600722a */ /* 0x010fe2000390f000 */
[----:B------:R-:W-:Y:S02]  /*1e60*/  IMAD.MOV.U32 R39, RZ, RZ, R21 ;  /* 0x000000ffff277224 */ /* 0x000fe400078e0015 */
[----:B------:R-:W-:-:S05]  /*1e70*/  IMAD.MOV.U32 R38, RZ, RZ, R23 ;  /* 0x000000ffff267224 */ /* 0x000fca00078e0017 */
[----:B------:R-:W-:-:S06]  /*1e80*/  FSEL R41, R38, R39, P0 ;  /* 0x0000002726297208 */ /* 0x000fcc0000000000 */
[----:B------:R-:W-:Y:S02]  /*1e90*/  @P1 LOP3.LUT R41, R39, 0x80000, RZ, 0xfc, !PT ;  /* 0x0008000027291812 */ /* 0x000fe400078efcff */
[----:B------:R-:W-:-:S03]  /*1ea0*/  SEL R20, R22, R20, P0 ;  /* 0x0000001416147207 */ /* 0x000fc60000000000 */
[----:B------:R-:W-:-:S05]  /*1eb0*/  IMAD.MOV.U32 R21, RZ, RZ, R41 ;  /* 0x000000ffff157224 */ /* 0x000fca00078e0029 */
[----:B------:R-:W-:Y:S01]  /*1ec0*/  MOV R22, R21 ;  /* 0x0000001500167202 */ /* 0x000fe20000000f00 */
[----:B------:R-:W-:Y:S02]  /*1ed0*/  VIADD R36, R36, 0x10 ;  /* 0x0000001024247836 */ /* 0x000fe40000000000 */
[----:B------:R-:W-:Y:S01]  /*1ee0*/  VIADD R7, R7, 0x10 ;  /* 0x0000001007077836 */ /* 0x000fe20000000000 */
[----:B--2---:R-:W-:Y:S01]  /*1ef0*/  DSETP.MAX.AND P0, P1, R20, R18, PT ;  /* 0x000000121400722a */ /* 0x004fe2000390f000 */
[----:B------:R-:W-:-:S05]  /*1f00*/  IMAD.MOV.U32 R23, RZ, RZ, R19 ;  /* 0x000000ffff177224 */ /* 0x000fca00078e0013 */
[----:B------:R-:W-:Y:S02]  /*1f10*/  FSEL R39, R22, R23, P0 ;  /* 0x0000001716277208 */ /* 0x000fe40000000000 */
[----:B------:R-:W-:-:S06]  /*1f20*/  SEL R18, R20, R18, P0 ;  /* 0x0000001214127207 */ /* 0x000fcc0000000000 */
[----:B------:R-:W-:-:S05]  /*1f30*/  @P1 LOP3.LUT R39, R23, 0x80000, RZ, 0xfc, !PT ;  /* 0x0008000017271812 */ /* 0x000fca00078efcff */
[----:B------:R-:W-:-:S06]  /*1f40*/  IMAD.MOV.U32 R19, RZ, RZ, R39 ;  /* 0x000000ffff137224 */ /* 0x000fcc00078e0027 */
[----:B-----5:R-:W-:Y:S01]  /*1f50*/  DSETP.MAX.AND P0, P1, R18, R16, PT ;  /* 0x000000101200722a */ /* 0x020fe2000390f000 */
[----:B------:R-:W-:Y:S02]  /*1f60*/  IMAD.MOV.U32 R21, RZ, RZ, R17 ;  /* 0x000000ffff157224 */ /* 0x000fe400078e0011 */
[----:B------:R-:W-:-:S05]  /*1f70*/  IMAD.MOV.U32 R20, RZ, RZ, R19 ;  /* 0x000000ffff147224 */ /* 0x000fca00078e0013 */
[----:B------:R-:W-:-:S06]  /*1f80*/  FSEL R23, R20, R21, P0 ;  /* 0x0000001514177208 */ /* 0x000fcc0000000000 */
[----:B------:R-:W-:Y:S02]  /*1f90*/  @P1 LOP3.LUT R23, R21, 0x80000, RZ, 0xfc, !PT ;  /* 0x0008000015171812 */ /* 0x000fe400078efcff */
[----:B------:R-:W-:-:S03]  /*1fa0*/  SEL R16, R18, R16, P0 ;  /* 0x0000001012107207 */ /* 0x000fc60000000000 */
[----:B------:R-:W-:Y:S01]  /*1fb0*/  IMAD.MOV.U32 R17, RZ, RZ, R23 ;  /* 0x000000ffff117224 */ /* 0x000fe200078e0017 */
[----:B------:R-:W-:-:S05]  /*1fc0*/  ISETP.NE.AND P0, PT, R36, RZ, PT ;  /* 0x000000ff2400720c */ /* 0x000fca0003f05270 */
[----:B------:R-:W-:Y:S01]  /*1fd0*/  DSETP.MAX.AND P2, P3, R16, R32, PT ;  /* 0x000000201000722a */ /* 0x000fe20003b4f000 */
[----:B------:R-:W-:Y:S01]  /*1fe0*/  MOV R22, R16 ;  /* 0x0000001000167202 */ /* 0x000fe20000000f00 */
[----:B------:R-:W-:Y:S01]  /*1ff0*/  IMAD.MOV.U32 R16, RZ, RZ, R33 ;  /* 0x000000ffff107224 */ /* 0x000fe200078e0021 */
[----:B------:R-:W-:-:S03]  /*2000*/  IADD3 R4, P1, PT, R4, 0x40, RZ ;  /* 0x0000004004047810 */ /* 0x000fc60007f3e0ff */
[----:B------:R-:W-:Y:S02]  /*2010*/  SEL R22, R22, R32, P2 ;  /* 0x0000002016167207 */ /* 0x000fe40001000000 */
[----:B------:R-:W-:Y:S01]  /*2020*/  FSEL R23, R17, R16, P2 ;  /* 0x0000001011177208 */ /* 0x000fe20001000000 */
[----:B------:R-:W-:-:S05]  /*2030*/  IMAD.X R37, RZ, RZ, R37, P1 ;  /* 0x000000ffff257224 */ /* 0x000fca00008e0625 */
[----:B------:R-:W-:Y:S01]  /*2040*/  @P3 LOP3.LUT R23, R16, 0x80000, RZ, 0xfc, !PT ;  /* 0x0008000010173812 */ /* 0x000fe200078efcff */
[----:B------:R-:W-:Y:S06]  /*2050*/  @P0 BRA `(.L_x_15) ;  /* 0xfffffff000f80947 */ /* 0x000fec000383ffff */
.L_x_14:
[----:B------:R-:W-:Y:S05]  /*2060*/  BSYNC.RECONVERGENT B1 ;  /* 0x0000000000017941 */ /* 0x000fea0003800200 */
.L_x_13:
[----:B------:R-:W-:-:S13]  /*2070*/  LOP3.LUT P0, R7, R2, 0xf, RZ, 0xc0, !PT ;  /* 0x0000000f02077812 */ /* 0x000fda000780c0ff */
[----:B------:R-:W-:Y:S05]  /*2080*/  @!P0 BRA `(.L_x_12) ;  /* 0x0000000800b88947 */ /* 0x000fea0003800000 */
[----:B------:R-:W-:Y:S01]  /*2090*/  ISETP.GE.U32.AND P1, PT, R7, 0x8, PT ;  /* 0x000000080700780c */ /* 0x000fe20003f26070 */
[----:B------:R-:W-:Y:S01]  /*20a0*/  BSSY.RECONVERGENT B1, `(.L_x_16) ;  /* 0x000005e000017945 */ /* 0x000fe20003800200 */
[----:B------:R-:W-:-:S04]  /*20b0*/  LOP3.LUT R4, R2, 0x7, RZ, 0xc0, !PT ;  /* 0x0000000702047812 */ /* 0x000fc800078ec0ff */
[----:B------:R-:W-:-:S07]  /*20c0*/  ISETP.NE.AND P0, PT, R4, RZ, PT ;  /* 0x000000ff0400720c */ /* 0x000fce0003f05270 */
[----:B------:R-:W-:Y:S06]  /*20d0*/  @!P1 BRA `(.L_x_17) ;  /* 0x0000000400689947 */ /* 0x000fec0003800000 */
[----:B------:R-:W-:Y:S01]  /*20e0*/  IMAD.WIDE.U32 R44, R6, 0x4, R14 ;  /* 0x00000004062c7825 */ /* 0x000fe200078e000e */
[----:B------:R-:W0:Y:S04]  /*20f0*/  LDC.64 R16, c[0x0][0x380] ;  /* 0x0000e000ff107b82 */ /* 0x000e280000000a00 */
[----:B------:R-:W2:Y:S04]  /*2100*/  LDG.E R18, desc[UR4][R44.64+0x4] ;  /* 0x000004042c127981 */ /* 0x000ea8000c1e1900 */
[----:B------:R-:W3:Y:S04]  /*2110*/  LDG.E R7, desc[UR4][R44.64+0x8] ;  /* 0x000008042c077981 */ /* 0x000ee8000c1e1900 */
[----:B------:R-:W4:Y:S04]  /*2120*/  LDG.E R20, desc[UR4][R44.64+0xc] ;  /* 0x00000c042c147981 */ /* 0x000f28000c1e1900 */
[----:B------:R-:W5:Y:S04]  /*2130*/  LDG.E R28, desc[UR4][R44.64+0x10] ;  /* 0x000010042c1c7981 */ /* 0x000f68000c1e1900 */
[----:B------:R-:W5:Y:S04]  /*2140*/  LDG.E R32, desc[UR4][R44.64+0x14] ;  /* 0x000014042c207981 */ /* 0x000f68000c1e1900 */
[----:B------:R-:W5:Y:S04]  /*2150*/  LDG.E R36, desc[UR4][R44.64+0x18] ;  /* 0x000018042c247981 */ /* 0x000f68000c1e1900 */
[----:B------:R-:W5:Y:S04]  /*2160*/  LDG.E R38, desc[UR4][R44.64+0x1c] ;  /* 0x00001c042c267981 */ /* 0x000f68000c1e1900 */
[----:B------:R-:W5:Y:S01]  /*2170*/  LDG.E R42, desc[UR4][R44.64+0x20] ;  /* 0x000020042c2a7981 */ /* 0x000f62000c1e1900 */
[----:B--2---:R-:W-:-:S05]  /*2180*/  IADD3 R41, PT, PT, R5, R18, RZ ;  /* 0x0000001205297210 */ /* 0x004fca0007ffe0ff */
[----:B0-----:R-:W-:-:S06]  /*2190*/  IMAD.WIDE R40, R41, 0x8, R16 ;  /* 0x0000000829287825 */ /* 0x001fcc00078e0210 */
[----:B------:R-:W2:Y:S01]  /*21a0*/  LDG.E.64 R40, desc[UR4][R40.64] ;  /* 0x0000000428287981 */ /* 0x000ea2000c1e1b00 */
[----:B---3--:R-:W-:-:S04]  /*21b0*/  IMAD.IADD R7, R5, 0x1, R7 ;  /* 0x0000000105077824 */ /* 0x008fc800078e0207 */
[----:B------:R-:W-:-:S06]  /*21c0*/  IMAD.WIDE R18, R7, 0x8, R16 ;  /* 0x0000000807127825 */ /* 0x000fcc00078e0210 */
[----:B------:R-:W3:Y:S01]  /*21d0*/  LDG.E.64 R18, desc[UR4][R18.64] ;  /* 0x0000000412127981 */ /* 0x000ee2000c1e1b00 */
[----:B----4-:R-:W-:-:S04]  /*21e0*/  IMAD.IADD R21, R5, 0x1, R20 ;  /* 0x0000000105157824 */ /* 0x010fc800078e0214 */
[----:B------:R-:W-:-:S06]  /*21f0*/  IMAD.WIDE R20, R21, 0x8, R16 ;  /* 0x0000000815147825 */ /* 0x000fcc00078e0210 */
[----:B------:R-:W4:Y:S01]  /*2200*/  LDG.E.64 R20, desc[UR4][R20.64] ;  /* 0x0000000414147981 */ /* 0x000f22000c1e1b00 */
[----:B-----5:R-:W-:-:S04]  /*2210*/  IMAD.IADD R29, R5, 0x1, R28 ;  /* 0x00000001051d7824 */ /* 0x020fc800078e021c */
[----:B------:R-:W-:-:S06]  /*2220*/  IMAD.WIDE R28, R29, 0x8, R16 ;  /* 0x000000081d1c7825 */ /* 0x000fcc00078e0210 */
[----:B------:R-:W5:Y:S01]  /*2230*/  LDG.E.64 R28, desc[UR4][R28.64] ;  /* 0x000000041c1c7981 */ /* 0x000f62000c1e1b00 */
[----:B------:R-:W-:-:S04]  /*2240*/  IMAD.IADD R33, R5, 0x1, R32 ;  /* 0x0000000105217824 */ /* 0x000fc800078e0220 */
[----:B------:R-:W-:-:S06]  /*2250*/  IMAD.WIDE R32, R33, 0x8, R16 ;  /* 0x0000000821207825 */ /* 0x000fcc00078e0210 */
[----:B------:R-:W5:Y:S01]  /*2260*/  LDG.E.64 R32, desc[UR4][R32.64] ;  /* 0x0000000420207981 */ /* 0x000f62000c1e1b00 */
[----:B------:R-:W-:-:S05]  /*2270*/  IADD3 R37, PT, PT, R5, R36, RZ ;  /* 0x0000002405257210 */ /* 0x000fca0007ffe0ff */
[----:B------:R-:W-:-:S06]  /*2280*/  IMAD.WIDE R36, R37, 0x8, R16 ;  /* 0x0000000825247825 */ /* 0x000fcc00078e0210 */
[----:B------:R-:W5:Y:S01]  /*2290*/  LDG.E.64 R36, desc[UR4][R36.64] ;  /* 0x0000000424247981 */ /* 0x000f62000c1e1b00 */
[----:B------:R-:W-:-:S04]  /*22a0*/  IMAD.IADD R39, R5, 0x1, R38 ;  /* 0x0000000105277824 */ /* 0x000fc800078e0226 */
[----:B------:R-:W-:-:S06]  /*22b0*/  IMAD.WIDE R38, R39, 0x8, R16 ;  /* 0x0000000827267825 */ /* 0x000fcc00078e0210 */
[----:B------:R-:W5:Y:S01]  /*22c0*/  LDG.E.64 R38, desc[UR4][R38.64] ;  /* 0x0000000426267981 */ /* 0x000f62000c1e1b00 */
[----:B------:R-:W-:-:S04]  /*22d0*/  IMAD.IADD R7, R5, 0x1, R42 ;  /* 0x0000000105077824 */ /* 0x000fc800078e022a */
[----:B------:R-:W-:-:S06]  /*22e0*/  IMAD.WIDE R16, R7, 0x8, R16 ;  /* 0x0000000807107825 */ /* 0x000fcc00078e0210 */
[----:B------:R-:W5:Y:S01]  /*22f0*/  LDG.E.64 R16, desc[UR4][R16.64] ;  /* 0x0000000410107981 */ /* 0x000f62000c1e1b00 */
[----:B------:R-:W-:Y:S02]  /*2300*/  IMAD.MOV.U32 R7, RZ, RZ, R22 ;  /* 0x000000ffff077224 */ /* 0x000fe400078e0016 */
[----:B------:R-:W-:Y:S01]  /*2310*/  VIADD R6, R6, 0x8 ;  /* 0x0000000806067836 */ /* 0x000fe20000000000 */
[----:B--2---:R-:W-:Y:S01]  /*2320*/  DSETP.MAX.AND P1, P2, R22, R40, PT ;  /* 0x000000281600722a */ /* 0x004fe20003a2f000 */
[----:B------:R-:W-:-:S05]  /*2330*/  IMAD.MOV.U32 R22, RZ, RZ, R40 ;  /* 0x000000ffff167224 */ /* 0x000fca00078e0028 */
[----:B------:R-:W-:Y:S02]  /*2340*/  FSEL R23, R23, R41, P1 ;  /* 0x0000002917177208 */ /* 0x000fe40000800000 */
[----:B------:R-:W-:-:S04]  /*2350*/  SEL R22, R7, R22, P1 ;  /* 0x0000001607167207 */ /* 0x000fc80000800000 */
[----:B------:R-:W-:Y:S02]  /*2360*/  MOV R7, R22 ;  /* 0x0000001600077202 */ /* 0x000fe40000000f00 */
[----:B------:R-:W-:-:S06]  /*2370*/  @P2 LOP3.LUT R23, R41, 0x80000, RZ, 0xfc, !PT ;  /* 0x0008000029172812 */ /* 0x000fcc00078efcff */
[----:B---3--:R-:W-:Y:S01]  /*2380*/  DSETP.MAX.AND P1, P2, R22, R18, PT ;  /* 0x000000121600722a */ /* 0x008fe20003a2f000 */
[----:B------:R-:W-:-:S05]  /*2390*/  IMAD.MOV.U32 R22, RZ, RZ, R19 ;  /* 0x000000ffff167224 */ /* 0x000fca00078e0013 */
[----:B------:R-:W-:Y:S02]  /*23a0*/  SEL R18, R7, R18, P1 ;  /* 0x0000001207127207 */ /* 0x000fe40000800000 */
[----:B------:R-:W-:-:S06]  /*23b0*/  FSEL R23, R23, R22, P1 ;  /* 0x0000001617177208 */ /* 0x000fcc0000800000 */
[----:B------:R-:W-:Y:S01]  /*23c0*/  @P2 LOP3.LUT R23, R22, 0x80000, RZ, 0xfc, !PT ;  /* 0x0008000016172812 */ /* 0x000fe200078efcff */
[----:B----4-:R-:W-:-:S04]  /*23d0*/  IMAD.MOV.U32 R22, RZ, RZ, R21 ;  /* 0x000000ffff167224 */ /* 0x010fc800078e0015 */
[----:B------:R-:W-:-:S04]  /*23e0*/  IMAD.MOV.U32 R19, RZ, RZ, R23 ;  /* 0x000000ffff137224 */ /* 0x000fc800078e0017 */
[----:B------:R-:W-:Y:S02]  /*23f0*/  IMAD.MOV.U32 R7, RZ, RZ, R19 ;  /* 0x000000ffff077224 */ /* 0x000fe400078e0013 */
[----:B------:R-:W-:-:S06]  /*2400*/  DSETP.MAX.AND P1, P2, R18, R20, PT ;  /* 0x000000141200722a */ /* 0x000fcc0003a2f000 */
[----:B------:R-:W-:Y:S02]  /*2410*/  FSEL R7, R7, R22, P1 ;  /* 0x0000001607077208 */ /* 0x000fe40000800000 */
[----:B------:R-:W-:Y:S01]  /*2420*/  SEL R18, R18, R20, P1 ;  /* 0x0000001412127207 */ /* 0x000fe20000800000 */
[----:B-----5:R-:W-:-:S05]  /*2430*/  IMAD.MOV.U32 R20, RZ, RZ, R29 ;  /* 0x000000ffff147224 */ /* 0x020fca00078e001d */
[----:B------:R-:W-:-:S04]  /*2440*/  @P2 LOP3.LUT R7, R22, 0x80000, RZ, 0xfc, !PT ;  /* 0x0008000016072812 */ /* 0x000fc800078efcff */
[----:B------:R-:W-:-:S05]  /*2450*/  MOV R19, R7 ;  /* 0x0000000700137202 */ /* 0x000fca0000000f00 */
[----:B------:R-:W-:Y:S01]  /*2460*/  IMAD.MOV.U32 R7, RZ, RZ, R19 ;  /* 0x000000ffff077224 */ /* 0x000fe200078e0013 */
[----:B------:R-:W-:-:S06]  /*2470*/  DSETP.MAX.AND P1, P2, R18, R28, PT ;  /* 0x0000001c1200722a */ /* 0x000fcc0003a2f000 */
[----:B------:R-:W-:Y:S02]  /*2480*/  FSEL R7, R7, R20, P1 ;  /* 0x0000001407077208 */ /* 0x000fe40000800000 */
[----:B------:R-:W-:Y:S02]  /*2490*/  SEL R18, R18, R28, P1 ;  /* 0x0000001c12127207 */ /* 0x000fe40000800000 */
[----:B------:R-:W-:-:S04]  /*24a0*/  MOV R23, R16 ;  /* 0x0000001000177202 */ /* 0x000fc80000000f00 */
[----:B------:R-:W-:Y:S01]  /*24b0*/  @P2 LOP3.LUT R7, R20, 0x80000, RZ, 0xfc, !PT ;  /* 0x0008000014072812 */ /* 0x000fe200078efcff */
[----:B------:R-:W-:-:S04]  /*24c0*/  IMAD.MOV.U32 R20, RZ, RZ, R33 ;  /* 0x000000ffff147224 */ /* 0x000fc800078e0021 */
[----:B------:R-:W-:-:S05]  /*24d0*/  IMAD.MOV.U32 R19, RZ, RZ, R7 ;  /* 0x000000ffff137224 */ /* 0x000fca00078e0007 */
[----:B------:R-:W-:Y:S01]  /*24e0*/  MOV R7, R19 ;  /* 0x0000001300077202 */ /* 0x000fe20000000f00 */
[----:B------:R-:W-:-:S06]  /*24f0*/  DSETP.MAX.AND P1, P2, R18, R32, PT ;  /* 0x000000201200722a */ /* 0x000fcc0003a2f000 */
[----:B------:R-:W-:Y:S02]  /*2500*/  FSEL R7, R7, R20, P1 ;  /* 0x0000001407077208 */ /* 0x000fe40000800000 */
[----:B------:R-:W-:-:S06]  /*2510*/  SEL R18, R18, R32, P1 ;  /* 0x0000002012127207 */ /* 0x000fcc0000800000 */
[----:B------:R-:W-:Y:S01]  /*2520*/  @P2 LOP3.LUT R7, R20, 0x80000, RZ, 0xfc, !PT ;  /* 0x0008000014072812 */ /* 0x000fe200078efcff */
[----:B------:R-:W-:-:S04]  /*2530*/  IMAD.MOV.U32 R20, RZ, RZ, R37 ;  /* 0x000000ffff147224 */ /* 0x000fc800078e0025 */
[----:B------:R-:W-:-:S04]  /*2540*/  IMAD.MOV.U32 R19, RZ, RZ, R7 ;  /* 0x000000ffff137224 */ /* 0x000fc800078e0007 */
[----:B------:R-:W-:Y:S02]  /*2550*/  IMAD.MOV.U32 R7, RZ, RZ, R19 ;  /* 0x000000ffff077224 */ /* 0x000fe400078e0013 */
[----:B------:R-:W-:-:S06]  /*2560*/  DSETP.MAX.AND P1, P2, R18, R36, PT ;  /* 0x000000241200722a */ /* 0x000fcc0003a2f000 */
[----:B------:R-:W-:Y:S02]  /*2570*/  FSEL R7, R7, R20, P1 ;  /* 0x0000001407077208 */ /* 0x000fe40000800000 */
[----:B------:R-:W-:-:S06]  /*2580*/  SEL R18, R18, R36, P1 ;  /* 0x0000002412127207 */ /* 0x000fcc0000800000 */
[----:B------:R-:W-:Y:S01]  /*2590*/  @P2 LOP3.LUT R7, R20, 0x80000, RZ, 0xfc, !PT ;  /* 0x0008000014072812 */ /* 0x000fe200078efcff */
[----:B------:R-:W-:-:S03]  /*25a0*/  IMAD.MOV.U32 R20, RZ, RZ, R39 ;  /* 0x000000ffff147224 */ /* 0x000fc600078e0027 */
[----:B------:R-:W-:-:S05]  /*25b0*/  MOV R19, R7 ;  /* 0x0000000700137202 */ /* 0x000fca0000000f00 */
[----:B------:R-:W-:Y:S01]  /*25c0*/  IMAD.MOV.U32 R7, RZ, RZ, R19 ;  /* 0x000000ffff077224 */ /* 0x000fe200078e0013 */
[----:B------:R-:W-:-:S06]  /*25d0*/  DSETP.MAX.AND P1, P2, R18, R38, PT ;  /* 0x000000261200722a */ /* 0x000fcc0003a2f000 */
[----:B------:R-:W-:Y:S02]  /*25e0*/  FSEL R7, R7, R20, P1 ;  /* 0x0000001407077208 */ /* 0x000fe40000800000 */
[----:B------:R-:W-:-:S06]  /*25f0*/  SEL R18, R18, R38, P1 ;  /* 0x0000002612127207 */ /* 0x000fcc0000800000 */
[----:B------:R-:W-:-:S05]  /*2600*/  @P2 LOP3.LUT R7, R20, 0x80000, RZ, 0xfc, !PT ;  /* 0x0008000014072812 */ /* 0x000fca00078efcff */
[----:B------:R-:W-:-:S04]  /*2610*/  IMAD.MOV.U32 R19, RZ, RZ, R7 ;  /* 0x000000ffff137224 */ /* 0x000fc800078e0007 */
[----:B------:R-:W-:Y:S02]  /*2620*/  IMAD.MOV.U32 R7, RZ, RZ, R19 ;  /* 0x000000ffff077224 */ /* 0x000fe400078e0013 */
[----:B------:R-:W-:-:S06]  /*2630*/  DSETP.MAX.AND P1, P2, R18, R16, PT ;  /* 0x000000101200722a */ /* 0x000fcc0003a2f000 */
[----:B------:R-:W-:Y:S02]  /*2640*/  FSEL R7, R7, R17, P1 ;  /* 0x0000001107077208 */ /* 0x000fe40000800000 */
[----:B------:R-:W-:-:S06]  /*2650*/  SEL R22, R18, R23, P1 ;  /* 0x0000001712167207 */ /* 0x000fcc0000800000 */
[----:B------:R-:W-:-:S05]  /*2660*/  @P2 LOP3.LUT R7, R17, 0x80000, RZ, 0xfc, !PT ;  /* 0x0008000011072812 */ /* 0x000fca00078efcff */
[----:B------:R-:W-:-:S07]  /*2670*/  IMAD.MOV.U32 R23, RZ, RZ, R7 ;  /* 0x000000ffff177224 */ /* 0x000fce00078e0007 */
.L_x_17:
[----:B------:R-:W-:Y:S05]  /*2680*/  BSYNC.RECONVERGENT B1 ;  /* 0x0000000000017941 */ /* 0x000fea0003800200 */
.L_x_16:
[----:B------:R-:W-:Y:S05]  /*2690*/  @!P0 BRA `(.L_x_12) ;  /* 0x0000000400348947 */ /* 0x000fea0003800000 */
[----:B------:R-:W-:Y:S01]  /*26a0*/  ISETP.GE.U32.AND P1, PT, R4, 0x4, PT ;  /* 0x000000040400780c */ /* 0x000fe20003f26070 */
[----:B------:R-:W-:Y:S01]  /*26b0*/  BSSY.RECONVERGENT B1, `(.L_x_18) ;  /* 0x0000033000017945 */ /* 0x000fe20003800200 */
[----:B------:R-:W-:-:S04]  /*26c0*/  LOP3.LUT R2, R2, 0x3, RZ, 0xc0, !PT ;  /* 0x0000000302027812 */ /* 0x000fc800078ec0ff */
[----:B------:R-:W-:-:S07]  /*26d0*/  ISETP.NE.AND P0, PT, R2, RZ, PT ;  /* 0x000000ff0200720c */ /* 0x000fce0003f05270 */
[----:B------:R-:W-:Y:S06]  /*26e0*/  @!P1 BRA `(.L_x_19) ;  /* 0x0000000000bc9947 */ /* 0x000fec0003800000 */
[----:B------:R-:W-:Y:S02]  /*26f0*/  IMAD.WIDE R28, R6, 0x4, R14 ;  /* 0x00000004061c7825 */ /* 0x000fe400078e020e */
[----:B------:R-:W0:Y:S03]  /*2700*/  LDC.64 R14, c[0x0][0x380] ;  /* 0x0000e000ff0e7b82 */ /* 0x000e260000000a00 */
[----:B------:R-:W2:Y:S04]  /*2710*/  LDG.E R4, desc[UR4][R28.64+0x4] ;  /* 0x000004041c047981 */ /* 0x000ea8000c1e1900 */
[----:B------:R-:W3:Y:S04]  /*2720*/  LDG.E R18, desc[UR4][R28.64+0x8] ;  /* 0x000008041c127981 */ /* 0x000ee8000c1e1900 */
[----:B------:R-:W4:Y:S04]  /*2730*/  LDG.E R20, desc[UR4][R28.64+0xc] ;  /* 0x00000c041c147981 */ /* 0x000f28000c1e1900 */
        /* <DEDUP_REMOVED lines=13> */
[----:B------:R-:W-:Y:S01]  /*2810*/  MOV R4, R23 ;  /* 0x0000001700047202 */ /* 0x000fe20000000f00 */
[----:B------:R-:W-:Y:S01]  /*2820*/  VIADD R6, R6, 0x4 ;  /* 0x0000000406067836 */ /* 0x000fe20000000000 */
[----:B--2---:R-:W-:Y:S01]  /*2830*/  DSETP.MAX.AND P1, P2, R22, R16, PT ;  /* 0x000000101600722a */ /* 0x004fe20003a2f000 */
[----:B------:R-:W-:-:S05]  /*2840*/  IMAD.MOV.U32 R7, RZ, RZ, R17 ;  /* 0x000000ffff077224 */ /* 0x000fca00078e0011 */
[----:B------:R-:W-:Y:S02]  /*2850*/  FSEL R29, R4, R7, P1 ;  /* 0x00000007041d7208 */ /* 0x000fe40000800000 */
[----:B------:R-:W-:-:S06]  /*2860*/  SEL R16, R22, R16, P1 ;  /* 0x0000001016107207 */ /* 0x000fcc0000800000 */
[----:B------:R-:W-:Y:S01]  /*2870*/  @P2 LOP3.LUT R29, R7, 0x80000, RZ, 0xfc, !PT ;  /* 0x00080000071d2812 */ /* 0x000fe200078efcff */
[----:B---3--:R-:W-:-:S04]  /*2880*/  IMAD.MOV.U32 R7, RZ, RZ, R19 ;  /* 0x000000ffff077224 */ /* 0x008fc800078e0013 */
[----:B------:R-:W-:-:S05]  /*2890*/  IMAD.MOV.U32 R17, RZ, RZ, R29 ;  /* 0x000000ffff117224 */ /* 0x000fca00078e001d */
[----:B------:R-:W-:Y:S01]  /*28a0*/  MOV R4, R17 ;  /* 0x0000001100047202 */ /* 0x000fe20000000f00 */
[----:B------:R-:W-:-:S06]  /*28b0*/  DSETP.MAX.AND P1, P2, R16, R18, PT ;  /* 0x000000121000722a */ /* 0x000fcc0003a2f000 */
[----:B------:R-:W-:Y:S02]  /*28c0*/  FSEL R23, R4, R7, P1 ;  /* 0x0000000704177208 */ /* 0x000fe40000800000 */
[----:B------:R-:W-:-:S06]  /*28d0*/  SEL R16, R16, R18, P1 ;  /* 0x0000001210107207 */ /* 0x000fcc0000800000 */
[----:B------:R-:W-:Y:S01]  /*28e0*/  @P2 LOP3.LUT R23, R7, 0x80000, RZ, 0xfc, !PT ;  /* 0x0008000007172812 */ /* 0x000fe200078efcff */
[----:B----4-:R-:W-:-:S04]  /*28f0*/  IMAD.MOV.U32 R7, RZ, RZ, R21 ;  /* 0x000000ffff077224 */ /* 0x010fc800078e0015 */
[----:B------:R-:W-:Y:S02]  /*2900*/  IMAD.MOV.U32 R17, RZ, RZ, R23 ;  /* 0x000000ffff117224 */ /* 0x000fe400078e0017 */
[----:B-----5:R-:W-:Y:S02]  /*2910*/  IMAD.MOV.U32 R23, RZ, RZ, R14 ;  /* 0x000000ffff177224 */ /* 0x020fe400078e000e */
[----:B------:R-:W-:Y:S02]  /*2920*/  IMAD.MOV.U32 R4, RZ, RZ, R17 ;  /* 0x000000ffff047224 */ /* 0x000fe400078e0011 */
[----:B------:R-:W-:-:S06]  /*2930*/  DSETP.MAX.AND P1, P2, R16, R20, PT ;  /* 0x000000141000722a */ /* 0x000fcc0003a2f000 */
[----:B------:R-:W-:Y:S02]  /*2940*/  FSEL R19, R4, R7, P1 ;  /* 0x0000000704137208 */ /* 0x000fe40000800000 */
[----:B------:R-:W-:-:S06]  /*2950*/  SEL R16, R16, R20, P1 ;  /* 0x0000001410107207 */ /* 0x000fcc0000800000 */
[----:B------:R-:W-:-:S04]  /*2960*/  @P2 LOP3.LUT R19, R7, 0x80000, RZ, 0xfc, !PT ;  /* 0x0008000007132812 */ /* 0x000fc800078efcff */
[----:B------:R-:W-:-:S05]  /*2970*/  MOV R17, R19 ;  /* 0x0000001300117202 */ /* 0x000fca0000000f00 */
[----:B------:R-:W-:Y:S01]  /*2980*/  IMAD.MOV.U32 R4, RZ, RZ, R17 ;  /* 0x000000ffff047224 */ /* 0x000fe200078e0011 */
[----:B------:R-:W-:-:S06]  /*2990*/  DSETP.MAX.AND P1, P2, R16, R14, PT ;  /* 0x0000000e1000722a */ /* 0x000fcc0003a2f000 */
[----:B------:R-:W-:Y:S02]  /*29a0*/  FSEL R7, R4, R15, P1 ;  /* 0x0000000f04077208 */ /* 0x000fe40000800000 */
[----:B------:R-:W-:-:S06]  /*29b0*/  SEL R22, R16, R23, P1 ;  /* 0x0000001710167207 */ /* 0x000fcc0000800000 */
[----:B------:R-:W-:-:S04]  /*29c0*/  @P2 LOP3.LUT R7, R15, 0x80000, RZ, 0xfc, !PT ;  /* 0x000800000f072812 */ /* 0x000fc800078efcff */
[----:B------:R-:W-:-:S07]  /*29d0*/  MOV R23, R7 ;  /* 0x0000000700177202 */ /* 0x000fce0000000f00 */
.L_x_19:
[----:B------:R-:W-:Y:S05]  /*29e0*/  BSYNC.RECONVERGENT B1 ;  /* 0x0000000000017941 */ /* 0x000fea0003800200 */
.L_x_18:
[----:B------:R-:W-:Y:S05]  /*29f0*/  @!P0 BRA `(.L_x_12) ;  /* 0x00000000005c8947 */ /* 0x000fea0003800000 */
[----:B------:R-:W0:Y:S01]  /*2a00*/  LDCU.64 UR6, c[0x0][0x390] ;  /* 0x00007200ff0677ac */ /* 0x000e220008000a00 */
[----:B------:R-:W-:-:S04]  /*2a10*/  IMAD.WIDE.U32 R6, R6, 0x4, RZ ;  /* 0x0000000406067825 */ /* 0x000fc800078e00ff */
[----:B------:R-:W-:Y:S02]  /*2a20*/  IMAD.MOV R2, RZ, RZ, -R2 ;  /* 0x000000ffff027224 */ /* 0x000fe400078e0a02 */
[----:B------:R-:W-:-:S03]  /*2a30*/  IMAD.WIDE R6, R5, 0x4, R6 ;  /* 0x0000000405067825 */ /* 0x000fc600078e0206 */
[----:B0-----:R-:W-:-:S04]  /*2a40*/  IADD3 R14, P0, PT, R6, UR6, RZ ;  /* 0x00000006060e7c10 */ /* 0x001fc8000ff1e0ff */
[----:B------:R-:W-:-:S04]  /*2a50*/  IADD3 R14, P1, PT, R14, 0x4, RZ ;  /* 0x000000040e0e7810 */ /* 0x000fc80007f3e0ff */
[----:B------:R-:W-:-:S09]  /*2a60*/  IADD3.X R15, PT, PT, RZ, UR7, R7, P1, P0 ;  /* 0x00000007ff0f7c10 */ /* 0x000fd20008fe0407 */
.L_x_20:
[----:B------:R-:W2:Y:S01]  /*2a70*/  LDG.E R4, desc[UR4][R14.64] ;  /* 0x000000040e047981 */ /* 0x000ea2000c1e1900 */
[----:B------:R-:W0:Y:S01]  /*2a80*/  LDC.64 R6, c[0x0][0x380] ;  /* 0x0000e000ff067b82 */ /* 0x000e220000000a00 */
[----:B--2---:R-:W-:-:S04]  /*2a90*/  IMAD.IADD R17, R5, 0x1, R4 ;  /* 0x0000000105117824 */ /* 0x004fc800078e0204 */
[----:B0-----:R-:W-:-:S06]  /*2aa0*/  IMAD.WIDE R6, R17, 0x8, R6 ;  /* 0x0000000811067825 */ /* 0x001fcc00078e0206 */
[----:B------:R-:W2:Y:S01]  /*2ab0*/  LDG.E.64 R6, desc[UR4][R6.64] ;  /* 0x0000000406067981 */ /* 0x000ea2000c1e1b00 */
[----:B------:R-:W-:Y:S01]  /*2ac0*/  VIADD R2, R2, 0x1 ;  /* 0x0000000102027836 */ /* 0x000fe20000000000 */
[----:B------:R-:W-:Y:S02]  /*2ad0*/  MOV R17, R23 ;  /* 0x0000001700117202 */ /* 0x000fe40000000f00 */
[----:B------:R-:W-:Y:S02]  /*2ae0*/  IADD3 R14, P1, PT, R14, 0x4, RZ ;  /* 0x000000040e0e7810 */ /* 0x000fe40007f3e0ff */
[----:B------:R-:W-:-:S03]  /*2af0*/  ISETP.NE.AND P0, PT, R2, RZ, PT ;  /* 0x000000ff0200720c */ /* 0x000fc60003f05270 */
[----:B------:R-:W-:Y:S01]  /*2b00*/  IMAD.X R15, RZ, RZ, R15, P1 ;  /* 0x000000ffff0f7224 */ /* 0x000fe200008e060f */
[----:B--2---:R-:W-:Y:S01]  /*2b10*/  DSETP.MAX.AND P2, P3, R6, R22, PT ;  /* 0x000000160600722a */ /* 0x004fe20003b4f000 */
[----:B------:R-:W-:-:S05]  /*2b20*/  IMAD.MOV.U32 R4, RZ, RZ, R7 ;  /* 0x000000ffff047224 */ /* 0x000fca00078e0007 */
[----:B------:R-:W-:Y:S02]  /*2b30*/  FSEL R23, R4, R17, P2 ;  /* 0x0000001104177208 */ /* 0x000fe40001000000 */
[----:B------:R-:W-:-:S06]  /*2b40*/  SEL R22, R6, R22, P2 ;  /* 0x0000001606167207 */ /* 0x000fcc0001000000 */
[----:B------:R-:W-:Y:S01]  /*2b50*/  @P3 LOP3.LUT R23, R17, 0x80000, RZ, 0xfc, !PT ;  /* 0x0008000011173812 */ /* 0x000fe200078efcff */
[----:B------:R-:W-:Y:S06]  /*2b60*/  @P0 BRA `(.L_x_20) ;  /* 0xfffffffc00c00947 */ /* 0x000fec000383ffff */
.L_x_12:
[----:B------:R-:W-:Y:S05]  /*2b70*/  BSYNC.RECONVERGENT B0 ;  /* 0x0000000000007941 */ /* 0x000fea0003800200 */
.L_x_11:
[----:B------:R-:W0:Y:S01]  /*2b80*/  LDC.64 R4, c[0x0][0x380] ;  /* 0x0000e000ff047b82 */ /* 0x000e220000000a00 */
[----:B------:R-:W2:Y:S01]  /*2b90*/  LDCU.128 UR8, c[0x0][0x3a0] ;  /* 0x00007400ff0877ac */ /* 0x000ea20008000c00 */
[----:B0-----:R-:W-:-:S05]  /*2ba0*/  IMAD.WIDE R2, R3, 0x8, R4 ;  /* 0x0000000803027825 */ /* 0x001fca00078e0204 */
[----:B------:R-:W3:Y:S01]  /*2bb0*/  LDG.E.64 R4, desc[UR4][R2.64] ;  /* 0x0000000402047981 */ /* 0x000ee2000c1e1b00 */
[----:B--2---:R-:W-:-:S08]  /*2bc0*/  DFMA R10, R22, UR8, -R10 ;  /* 0x00000008160a7c2b */ /* 0x004fd0000800080a */
[----:B---3--:R-:W-:-:S08]  /*2bd0*/  DADD R10, R10, -R4 ;  /* 0x000000000a0a7229 */ /* 0x008fd00000000804 */
[----:B------:R-:W-:-:S07]  /*2be0*/  DFMA R10, R10, UR10, R4 ;  /* 0x0000000a0a0a7c2b */ /* 0x000fce0008000004 */
[----:B------:R-:W-:Y:S04]  /*2bf0*/  STG.E.64 desc[UR4][R2.64], R10 ;  /* 0x0000000a02007986 */ /* 0x000fe8000c101b04 */
[----:B------:R-:W-:Y:S04]  /*2c00*/  STG.E.64 desc[UR4][R30.64], R34 ;  /* 0x000000221e007986 */ /* 0x000fe8000c101b04 */
[----:B------:R-:W-:Y:S04]  /*2c10*/  STG.E.64 desc[UR4][R30.64+0x8], R8 ;  /* 0x000008081e007986 */ /* 0x000fe8000c101b04 */
[----:B------:R-:W-:Y:S04]  /*2c20*/  STG.E.64 desc[UR4][R30.64+0x10], R12 ;  /* 0x0000100c1e007986 */ /* 0x000fe8000c101b04 */
[----:B------:R-:W-:Y:S04]  /*2c30*/  STG.E.64 desc[UR4][R30.64+0x18], R24 ;  /* 0x000018181e007986 */ /* 0x000fe8000c101b04 */
[----:B------:R-:W-:Y:S04]  /*2c40*/  STG.E.64 desc[UR4][R30.64+0x28], R26 ;  /* 0x0000281a1e007986 */ /* 0x000fe8000c101b04 */
[----:B------:R-:W-:Y:S01]  /*2c50*/  STG.E desc[UR4][R30.64+0x20], R0 ;  /* 0x000020001e007986 */ /* 0x000fe2000c101904 */
[----:B------:R-:W-:Y:S05]  /*2c60*/  EXIT ;  /* 0x000000000000794d */ /* 0x000fea0003800000 */
.L_x_21:
[----:B------:R-:W-:-:S00]  /*2c70*/  BRA `(.L_x_21) ;  /* 0xfffffffc00fc7947 */ /* 0x000fc0000383ffff */
[----:B------:R-:W-:-:S00]  /*2c80*/  NOP ;  /* 0x0000000000007918 */ /* 0x000fc00000000000 */
[----:B------:R-:W-:-:S00]  /*2c90*/  NOP ;  /* 0x0000000000007918 */ /* 0x000fc00000000000 */
[----:B------:R-:W-:-:S00]  /*2ca0*/  NOP ;  /* 0x0000000000007918 */ /* 0x000fc00000000000 */
[----:B------:R-:W-:-:S00]  /*2cb0*/  NOP ;  /* 0x0000000000007918 */ /* 0x000fc00000000000 */
[----:B------:R-:W-:-:S00]  /*2cc0*/  NOP ;  /* 0x0000000000007918 */ /* 0x000fc00000000000 */
[----:B------:R-:W-:-:S00]  /*2cd0*/  NOP ;  /* 0x0000000000007918 */ /* 0x000fc00000000000 */
[----:B------:R-:W-:-:S00]  /*2ce0*/  NOP ;  /* 0x0000000000007918 */ /* 0x000fc00000000000 */
[----:B------:R-:W-:-:S00]  /*2cf0*/  NOP ;  /* 0x0000000000007918 */ /* 0x000fc00000000000 */
.L_x_31:


//--------------------- .text._Z22initializeCurandStatesP17curandStateXORWOWyi --------------------------
	.section	.text._Z22initializeCurandStatesP17curandStateXORWOWyi,"ax",@progbits
	.align	128
        .global         _Z22initializeCurandStatesP17curandStateXORWOWyi
        .type           _Z22initializeCurandStatesP17curandStateXORWOWyi,@function
        .size           _Z22initializeCurandStatesP17curandStateXORWOWyi,(.L_x_32 - _Z22initializeCurandStatesP17curandStateXORWOWyi)
        .other          _Z22initializeCurandStatesP17curandStateXORWOWyi,@"STO_CUDA_ENTRY STV_DEFAULT"
_Z22initializeCurandStatesP17curandStateXORWOWyi:
.text._Z22initializeCurandStatesP17curandStateXORWOWyi:
[----:B------:R-:W-:Y:S01]  /*0000*/  LDC R1, c[0x0][0x37c] ;  /* 0x0000df00ff017b82 */ /* 0x000fe20000000800 */
[----:B------:R-:W0:Y:S07]  /*0010*/  S2R R3, SR_TID.X ;  /* 0x0000000000037919 */ /* 0x000e2e0000002100 */
[----:B------:R-:W0:Y:S01]  /*0020*/  S2UR UR4, SR_CTAID.X ;  /* 0x00000000000479c3 */ /* 0x000e220000002500 */
[----:B------:R-:W1:Y:S07]  /*0030*/  LDCU UR5, c[0x0][0x390] ;  /* 0x00007200ff0577ac */ /* 0x000e6e0008000800 */
[----:B------:R-:W0:Y:S02]  /*0040*/  LDC R0, c[0x0][0x360] ;  /* 0x0000d800ff007b82 */ /* 0x000e240000000800 */
[----:B0-----:R-:W-:-:S05]  /*0050*/  IMAD R0, R0, UR4, R3 ;  /* 0x0000000400007c24 */ /* 0x001fca000f8e0203 */
[----:B-1----:R-:W-:-:S13]  /*0060*/  ISETP.GE.AND P0, PT, R0, UR5, PT ;  /* 0x0000000500007c0c */ /* 0x002fda000bf06270 */
[----:B------:R-:W-:Y:S05]  /*0070*/  @P0 EXIT ;  /* 0x000000000000094d */ /* 0x000fea0003800000 */
[----:B------:R-:W0:Y:S01]  /*0080*/  LDCU.64 UR6, c[0x0][0x388] ;  /* 0x00007100ff0677ac */ /* 0x000e220008000a00 */
[----:B------:R-:W1:Y:S01]  /*0090*/  LDC.64 R6, c[0x0][0x380] ;  /* 0x0000e000ff067b82 */ /* 0x000e620000000a00 */
[----:B------:R-:W-:Y:S01]  /*00a0*/  SHF.R.S32.HI R13, RZ, 0x1f, R0 ;  /* 0x0000001fff0d7819 */ /* 0x000fe20000011400 */
[----:B------:R-:W-:Y:S01]  /*00b0*/  BSSY.RECONVERGENT B0, `(.L_x_22) ;  /* 0x00000e3000007945 */ /* 0x000fe20003800200 */
[----:B------:R-:W2:Y:S01]  /*00c0*/  LDCU.64 UR4, c[0x0][0x358] ;  /* 0x00006b00ff0477ac */ /* 0x000ea20008000a00 */
[----:B0-----:R-:W-:-:S04]  /*00d0*/  IADD3 R2, P0, PT, R0, UR6, RZ ;  /* 0x0000000600027c10 */ /* 0x001fc8000ff1e0ff */
[----:B------:R-:W-:Y:S02]  /*00e0*/  IADD3.X R3, PT, PT, R13, UR7, RZ, P0, !PT ;  /* 0x000000070d037c10 */ /* 0x000fe400087fe4ff */
[----:B------:R-:W-:Y:S01]  /*00f0*/  LOP3.LUT R2, R2, 0xaad26b49, RZ, 0x3c, !PT ;  /* 0xaad26b4902027812 */ /* 0x000fe200078e3cff */
[C---:B-1----:R-:W-:Y:S01]  /*0100*/  IMAD.WIDE R6, R0.reuse, 0x30, R6 ;  /* 0x0000003000067825 */ /* 0x042fe200078e0206 */
[----:B------:R-:W-:Y:S02]  /*0110*/  LOP3.LUT R3, R3, 0xf7dcefdd, RZ, 0x3c, !PT ;  /* 0xf7dcefdd03037812 */ /* 0x000fe400078e3cff */
[----:B------:R-:W-:Y:S01]  /*0120*/  ISETP.NE.AND P0, PT, R0, RZ, PT ;  /* 0x000000ff0000720c */ /* 0x000fe20003f05270 */
[----:B------:R-:W-:Y:S02]  /*0130*/  IMAD R2, R2, 0x4182bed5, RZ ;  /* 0x4182bed502027824 */ /* 0x000fe400078e02ff */
[----:B------:R-:W-:Y:S02]  /*0140*/  IMAD R3, R3, -0x658354e5, RZ ;  /* 0x9a7cab1b03037824 */ /* 0x000fe400078e02ff */
[C---:B------:R-:W-:Y:S01]  /*0150*/  VIADD R5, R2.reuse, 0x75bcd15 ;  /* 0x075bcd1502057836 */ /* 0x040fe20000000000 */
[C---:B------:R-:W-:Y:S01]  /*0160*/  LOP3.LUT R8, R2.reuse, 0x159a55e5, RZ, 0x3c, !PT ;  /* 0x159a55e502087812 */ /* 0x040fe200078e3cff */
[C---:B------:R-:W-:Y:S01]  /*0170*/  VIADD R11, R2.reuse, 0x583f19 ;  /* 0x00583f19020b7836 */ /* 0x040fe20000000000 */
[----:B------:R-:W-:Y:S01]  /*0180*/  IADD3 R4, PT, PT, R2, 0x64f0c9, R3 ;  /* 0x0064f0c902047810 */ /* 0x000fe20007ffe003 */
[C---:B------:R-:W-:Y:S01]  /*0190*/  VIADD R9, R3.reuse, 0x1f123bb5 ;  /* 0x1f123bb503097836 */ /* 0x040fe20000000000 */
[----:B------:R-:W-:-:S03]  /*01a0*/  LOP3.LUT R10, R3, 0x5491333, RZ, 0x3c, !PT ;  /* 0x05491333030a7812 */ /* 0x000fc600078e3cff */
[----:B--2---:R0:W-:Y:S04]  /*01b0*/  STG.E.64 desc[UR4][R6.64], R4 ;  /* 0x0000000406007986 */ /* 0x0041e8000c101b04 */
[----:B------:R0:W-:Y:S04]  /*01c0*/  STG.E.64 desc[UR4][R6.64+0x8], R8 ;  /* 0x0000080806007986 */ /* 0x0001e8000c101b04 */
[----:B------:R0:W-:Y:S01]  /*01d0*/  STG.E.64 desc[UR4][R6.64+0x10], R10 ;  /* 0x0000100a06007986 */ /* 0x0001e2000c101b04 */
[----:B------:R-:W-:Y:S05]  /*01e0*/  @!P0 BRA `(.L_x_23) ;  /* 0x0000000c003c8947 */ /* 0x000fea0003800000 */
[----:B------:R-:W-:-:S07]  /*01f0*/  IMAD.MOV.U32 R12, RZ, RZ, RZ ;  /* 0x000000ffff0c7224 */ /* 0x000fce00078e00ff */
.L_x_29:
[----:B-1----:R-:W-:Y:S01]  /*0200*/  LOP3.LUT R2, R0, 0x3, RZ, 0xc0, !PT ;  /* 0x0000000300027812 */ /* 0x002fe200078ec0ff */
[----:B------:R-:W-:Y:S03]  /*0210*/  BSSY.RECONVERGENT B1, `(.L_x_24) ;  /* 0x00000c6000017945 */ /* 0x000fe60003800200 */
[----:B------:R-:W-:-:S04]  /*0220*/  ISETP.NE.U32.AND P0, PT, R2, RZ, PT ;  /* 0x000000ff0200720c */ /* 0x000fc80003f05070 */
[----:B------:R-:W-:-:S13]  /*0230*/  ISETP.NE.AND.EX P0, PT, RZ, RZ, PT, P0 ;  /* 0x000000ffff00720c */ /* 0x000fda0003f05300 */
[----:B------:R-:W-:Y:S05]  /*0240*/  @!P0 BRA `(.L_x_25) ;  /* 0x0000000c00088947 */ /* 0x000fea0003800000 */
[----:B0-----:R-:W0:Y:S01]  /*0250*/  LDC.64 R8, c[0x4][RZ] ;  /* 0x01000000ff087b82 */ /* 0x001e220000000a00 */
[----:B------:R-:W-:Y:S02]  /*0260*/  IMAD.MOV.U32 R14, RZ, RZ, RZ ;  /* 0x000000ffff0e7224 */ /* 0x000fe400078e00ff */
[----:B0-----:R-:W-:-:S07]  /*0270*/  IMAD.WIDE.U32 R8, R12, 0xc80, R8 ;  /* 0x00000c800c087825 */ /* 0x001fce00078e0008 */
.L_x_28:
[----:B-1----:R-:W-:Y:S01]  /*0280*/  IMAD.MOV.U32 R15, RZ, RZ, RZ ;  /* 0x000000ffff0f7224 */ /* 0x002fe200078e00ff */
[----:B------:R-:W-:Y:S01]  /*0290*/  CS2R R2, SRZ ;  /* 0x0000000000027805 */ /* 0x000fe2000001ff00 */
[----:B------:R-:W-:Y:S01]  /*02a0*/  IMAD.MOV.U32 R17, RZ, RZ, RZ ;  /* 0x000000ffff117224 */ /* 0x000fe200078e00ff */
[----:B------:R-:W-:-:S07]  /*02b0*/  CS2R R4, SRZ ;  /* 0x0000000000047805 */ /* 0x000fce000001ff00 */
.L_x_27:
[----:B------:R-:W-:-:S05]  /*02c0*/  IMAD.WIDE.U32 R10, R17, 0x4, R6 ;  /* 0x00000004110a7825 */ /* 0x000fca00078e0006 */
[----:B------:R0:W5:Y:S01]  /*02d0*/  LDG.E R16, desc[UR4][R10.64+0x4] ;  /* 0x000004040a107981 */ /* 0x000162000c1e1900 */
[----:B------:R-:W-:-:S07]  /*02e0*/  IMAD.MOV.U32 R19, RZ, RZ, RZ ;  /* 0x000000ffff137224 */ /* 0x000fce00078e00ff */
.L_x_26:
[----:B-----5:R-:W-:Y:S01]  /*02f0*/  SHF.R.U32.HI R24, RZ, R19, R16 ;  /* 0x00000013ff187219 */ /* 0x020fe20000011610 */
[----:B0-----:R-:W-:-:S03]  /*0300*/  IMAD.SHL.U32 R10, R17, 0x20, RZ ;  /* 0x00000020110a7824 */ /* 0x001fc600078e00ff */
[----:B------:R-:W-:Y:S01]  /*0310*/  LOP3.LUT R11, R24, 0x1, RZ, 0xc0, !PT ;  /* 0x00000001180b7812 */ /* 0x000fe200078ec0ff */
[----:B------:R-:W-:-:S03]  /*0320*/  IMAD.IADD R10, R10, 0x1, R19 ;  /* 0x000000010a0a7824 */ /* 0x000fc600078e0213 */
[----:B------:R-:W-:Y:S01]  /*0330*/  ISETP.NE.U32.AND P0, PT, R11, 0x1, PT ;  /* 0x000000010b00780c */ /* 0x000fe20003f05070 */
[----:B------:R-:W-:-:S03]  /*0340*/  IMAD R11, R10, 0x5, RZ ;  /* 0x000000050a0b7824 */ /* 0x000fc600078e02ff */
[----:B------:R-:W-:Y:S01]  /*0350*/  R2P PR, R24, 0x7e ;  /* 0x0000007e18007804 */ /* 0x000fe20000000000 */
[----:B------:R-:W-:-:S08]  /*0360*/  IMAD.WIDE.U32 R10, R11, 0x4, R8 ;  /* 0x000000040b0a7825 */ /* 0x000fd000078e0008 */
[----:B------:R-:W2:Y:S04]  /*0370*/  @!P0 LDG.E R18, desc[UR4][R10.64] ;  /* 0x000000040a128981 */ /* 0x000ea8000c1e1900 */
[----:B------:R-:W3:Y:S04]  /*0380*/  @!P0 LDG.E R20, desc[UR4][R10.64+0x10] ;  /* 0x000010040a148981 */ /* 0x000ee8000c1e1900 */
[----:B------:R-:W4:Y:S04]  /*0390*/  @P1 LDG.E R22, desc[UR4][R10.64+0x14] ;  /* 0x000014040a161981 */ /* 0x000f28000c1e1900 */
[----:B------:R-:W4:Y:S04]  /*03a0*/  @P2 LDG.E R26, desc[UR4][R10.64+0x28] ;  /* 0x000028040a1a2981 */ /* 0x000f28000c1e1900 */
[----:B------:R-:W4:Y:S04]  /*03b0*/  @!P0 LDG.E R21, desc[UR4][R10.64+0x4] ;  /* 0x000004040a158981 */ /* 0x000f28000c1e1900 */
[----:B------:R-:W4:Y:S04]  /*03c0*/  @!P0 LDG.E R23, desc[UR4][R10.64+0xc] ;  /* 0x00000c040a178981 */ /* 0x000f28000c1e1900 */
[----:B------:R-:W4:Y:S04]  /*03d0*/  @P1 LDG.E R25, desc[UR4][R10.64+0x18] ;  /* 0x000018040a191981 */ /* 0x000f28000c1e1900 */
[----:B------:R-:W4:Y:S04]  /*03e0*/  @P3 LDG.E R28, desc[UR4][R10.64+0x3c] ;  /* 0x00003c040a1c3981 */ /* 0x000f28000c1e1900 */
[----:B------:R-:W4:Y:S01]  /*03f0*/  @P6 LDG.E R27, desc[UR4][R10.64+0x7c] ;  /* 0x00007c040a1b6981 */ /* 0x000f22000c1e1900 */
[----:B--2---:R-:W-:-:S03]  /*0400*/  @!P0 LOP3.LUT R15, R15, R18, RZ, 0x3c, !PT ;  /* 0x000000120f0f8212 */ /* 0x004fc600078e3cff */
[----:B------:R-:W2:Y:S01]  /*0410*/  @!P0 LDG.E R18, desc[UR4][R10.64+0x8] ;  /* 0x000008040a128981 */ /* 0x000ea2000c1e1900 */
[----:B---3--:R-:W-:-:S03]  /*0420*/  @!P0 LOP3.LUT R3, R3, R20, RZ, 0x3c, !PT ;  /* 0x0000001403038212 */ /* 0x008fc600078e3cff */
[----:B------:R-:W3:Y:S01]  /*0430*/  @P1 LDG.E R20, desc[UR4][R10.64+0x24] ;  /* 0x000024040a141981 */ /* 0x000ee2000c1e1900 */
[----:B----4-:R-:W-:-:S03]  /*0440*/  @P1 LOP3.LUT R15, R15, R22, RZ, 0x3c, !PT ;  /* 0x000000160f0f1212 */ /* 0x010fc600078e3cff */
[----:B------:R-:W4:Y:S01]  /*0450*/  @P2 LDG.E R22, desc[UR4][R10.64+0x38] ;  /* 0x000038040a162981 */ /* 0x000f22000c1e1900 */
[----:B------:R-:W-:-:S03]  /*0460*/  @P2 LOP3.LUT R15, R15, R26, RZ, 0x3c, !PT ;  /* 0x0000001a0f0f2212 */ /* 0x000fc600078e3cff */
[----:B------:R-:W4:Y:S01]  /*0470*/  @P4 LDG.E R26, desc[UR4][R10.64+0x50] ;  /* 0x000050040a1a4981 */ /* 0x000f22000c1e1900 */
[----:B------:R-:W-:-:S03]  /*0480*/  @!P0 LOP3.LUT R4, R4, R21, RZ, 0x3c, !PT ;  /* 0x0000001504048212 */ /* 0x000fc600078e3cff */
[----:B------:R-:W4:Y:S01]  /*0490*/  @P1 LDG.E R21, desc[UR4][R10.64+0x20] ;  /* 0x000020040a151981 */ /* 0x000f22000c1e1900 */
[----:B------:R-:W-:-:S03]  /*04a0*/  @!P0 LOP3.LUT R2, R2, R23, RZ, 0x3c, !PT ;  /* 0x0000001702028212 */ /* 0x000fc600078e3cff */
[----:B------:R-:W4:Y:S01]  /*04b0*/  @P2 LDG.E R23, desc[UR4][R10.64+0x2c] ;  /* 0x00002c040a172981 */ /* 0x000f22000c1e1900 */
[----:B------:R-:W-:-:S03]  /*04c0*/  @P1 LOP3.LUT R4, R4, R25, RZ, 0x3c, !PT ;  /* 0x0000001904041212 */ /* 0x000fc600078e3cff */
[----:B------:R-:W4:Y:S01]  /*04d0*/  @P2 LDG.E R25, desc[UR4][R10.64+0x34] ;  /* 0x000034040a192981 */ /* 0x000f22000c1e1900 */
[----:B--2---:R-:W-:-:S03]  /*04e0*/  @!P0 LOP3.LUT R5, R5, R18, RZ, 0x3c, !PT ;  /* 0x0000001205058212 */ /* 0x004fc600078e3cff */
[----:B------:R-:W2:Y:S01]  /*04f0*/  @P1 LDG.E R18, desc[UR4][R10.64+0x1c] ;  /* 0x00001c040a121981 */ /* 0x000ea2000c1e1900 */
[----:B---3--:R-:W-:-:S03]  /*0500*/  @P1 LOP3.LUT R3, R3, R20, RZ, 0x3c, !PT ;  /* 0x0000001403031212 */ /* 0x008fc600078e3cff */
[----:B------:R-:W3:Y:S01]  /*0510*/  @P2 LDG.E R20, desc[UR4][R10.64+0x30] ;  /* 0x000030040a142981 */ /* 0x000ee2000c1e1900 */
[----:B----4-:R-:W-:-:S03]  /*0520*/  @P2 LOP3.LUT R3, R3, R22, RZ, 0x3c, !PT ;  /* 0x0000001603032212 */ /* 0x010fc600078e3cff */
[----:B------:R-:W4:Y:S01]  /*0530*/  @P3 LDG.E R22, desc[UR4][R10.64+0x4c] ;  /* 0x00004c040a163981 */ /* 0x000f22000c1e1900 */
[----:B------:R-:W-:-:S04]  /*0540*/  @P3 LOP3.LUT R15, R15, R28, RZ, 0x3c, !PT ;  /* 0x0000001c0f0f3212 */ /* 0x000fc800078e3cff */
[----:B------:R-:W-:Y:S02]  /*0550*/  @P4 LOP3.LUT R15, R15, R26, RZ, 0x3c, !PT ;  /* 0x0000001a0f0f4212 */ /* 0x000fe400078e3cff */
[----:B------:R-:W-:Y:S01]  /*0560*/  @P1 LOP3.LUT R2, R2, R21, RZ, 0x3c, !PT ;  /* 0x0000001502021212 */ /* 0x000fe200078e3cff */
[----:B------:R-:W4:Y:S04]  /*0570*/  @P5 LDG.E R26, desc[UR4][R10.64+0x64] ;  /* 0x000064040a1a5981 */ /* 0x000f28000c1e1900 */
[----:B------:R-:W4:Y:S01]  /*0580*/  @P3 LDG.E R21, desc[UR4][R10.64+0x40] ;  /* 0x000040040a153981 */ /* 0x000f22000c1e1900 */
[----:B------:R-:W-:Y:S02]  /*0590*/  @P2 LOP3.LUT R4, R4, R23, RZ, 0x3c, !PT ;  /* 0x0000001704042212 */ /* 0x000fe400078e3cff */
[----:B------:R-:W-:Y:S01]  /*05a0*/  @P2 LOP3.LUT R2, R2, R25, RZ, 0x3c, !PT ;  /* 0x0000001902022212 */ /* 0x000fe200078e3cff */
[----:B------:R-:W4:Y:S04]  /*05b0*/  @P3 LDG.E R23, desc[UR4][R10.64+0x48] ;  /* 0x000048040a173981 */ /* 0x000f28000c1e1900 */
[----:B------:R-:W4:Y:S01]  /*05c0*/  @P4 LDG.E R25, desc[UR4][R10.64+0x54] ;  /* 0x000054040a194981 */ /* 0x000f22000c1e1900 */
[----:B--2---:R-:W-:-:S03]  /*05d0*/  @P1 LOP3.LUT R5, R5, R18, RZ, 0x3c, !PT ;  /* 0x0000001205051212 */ /* 0x004fc600078e3cff */
[----:B------:R-:W2:Y:S01]  /*05e0*/  @P3 LDG.E R18, desc[UR4][R10.64+0x44] ;  /* 0x000044040a123981 */ /* 0x000ea2000c1e1900 */
[----:B---3--:R-:W-:-:S03]  /*05f0*/  @P2 LOP3.LUT R5, R5, R20, RZ, 0x3c, !PT ;  /* 0x0000001405052212 */ /* 0x008fc600078e3cff */
[----:B------:R-:W3:Y:S01]  /*0600*/  @P4 LDG.E R20, desc[UR4][R10.64+0x58] ;  /* 0x000058040a144981 */ /* 0x000ee2000c1e1900 */
[----:B----4-:R-:W-:-:S03]  /*0610*/  @P3 LOP3.LUT R3, R3, R22, RZ, 0x3c, !PT ;  /* 0x0000001603033212 */ /* 0x010fc600078e3cff */
[----:B------:R-:W4:Y:S01]  /*0620*/  @P4 LDG.E R22, desc[UR4][R10.64+0x60] ;  /* 0x000060040a164981 */ /* 0x000f22000c1e1900 */
[----:B------:R-:W-:Y:S02]  /*0630*/  LOP3.LUT P0, RZ, R24, 0x80, RZ, 0xc0, !PT ;  /* 0x0000008018ff7812 */ /* 0x000fe4000780c0ff */
[----:B------:R-:W-:Y:S02]  /*0640*/  @P5 LOP3.LUT R15, R15, R26, RZ, 0x3c, !PT ;  /* 0x0000001a0f0f5212 */ /* 0x000fe400078e3cff */
[----:B------:R-:W4:Y:S01]  /*0650*/  @P6 LDG.E R26, desc[UR4][R10.64+0x78] ;  /* 0x000078040a1a6981 */ /* 0x000f22000c1e1900 */
[----:B------:R-:W-:-:S03]  /*0660*/  @P3 LOP3.LUT R4, R4, R21, RZ, 0x3c, !PT ;  /* 0x0000001504043212 */ /* 0x000fc600078e3cff */
[----:B------:R-:W4:Y:S01]  /*0670*/  @P4 LDG.E R21, desc[UR4][R10.64+0x5c] ;  /* 0x00005c040a154981 */ /* 0x000f22000c1e1900 */
[----:B------:R-:W-:-:S03]  /*0680*/  @P3 LOP3.LUT R2, R2, R23, RZ, 0x3c, !PT ;  /* 0x0000001702023212 */ /* 0x000fc600078e3cff */
[----:B------:R-:W4:Y:S01]  /*0690*/  @P5 LDG.E R23, desc[UR4][R10.64+0x68] ;  /* 0x000068040a175981 */ /* 0x000f22000c1e1900 */
[----:B------:R-:W-:-:S03]  /*06a0*/  @P4 LOP3.LUT R4, R4, R25, RZ, 0x3c, !PT ;  /* 0x0000001904044212 */ /* 0x000fc600078e3cff */
[----:B------:R-:W4:Y:S01]  /*06b0*/  @P5 LDG.E R25, desc[UR4][R10.64+0x70] ;  /* 0x000070040a195981 */ /* 0x000f22000c1e1900 */
[----:B--2---:R-:W-:-:S03]  /*06c0*/  @P3 LOP3.LUT R5, R5, R18, RZ, 0x3c, !PT ;  /* 0x0000001205053212 */ /* 0x004fc600078e3cff */
[----:B------:R-:W2:Y:S01]  /*06d0*/  @P5 LDG.E R18, desc[UR4][R10.64+0x6c] ;  /* 0x00006c040a125981 */ /* 0x000ea2000c1e1900 */
[----:B---3--:R-:W-:-:S03]  /*06e0*/  @P4 LOP3.LUT R5, R5, R20, RZ, 0x3c, !PT ;  /* 0x0000001405054212 */ /* 0x008fc600078e3cff */
[----:B------:R-:W3:Y:S01]  /*06f0*/  @P5 LDG.E R20, desc[UR4][R10.64+0x74] ;  /* 0x000074040a145981 */ /* 0x000ee2000c1e1900 */
[----:B----4-:R-:W-:-:S03]  /*0700*/  @P4 LOP3.LUT R3, R3, R22, RZ, 0x3c, !PT ;  /* 0x0000001603034212 */ /* 0x010fc600078e3cff */
[----:B------:R-:W4:Y:S01]  /*0710*/  @P0 LDG.E R22, desc[UR4][R10.64+0x8c] ;  /* 0x00008c040a160981 */ /* 0x000f22000c1e1900 */
[----:B------:R-:W-:-:S03]  /*0720*/  @P6 LOP3.LUT R15, R15, R26, RZ, 0x3c, !PT ;  /* 0x0000001a0f0f6212 */ /* 0x000fc600078e3cff */
        /* <DEDUP_REMOVED lines=13> */
[----:B------:R-:W-:Y:S02]  /*0800*/  @P6 LOP3.LUT R4, R4, R27, RZ, 0x3c, !PT ;  /* 0x0000001b04046212 */ /* 0x000fe400078e3cff */
[----:B------:R-:W-:Y:S02]  /*0810*/  @P6 LOP3.LUT R2, R2, R21, RZ, 0x3c, !PT ;  /* 0x0000001502026212 */ /* 0x000fe400078e3cff */
[----:B------:R-:W-:Y:S02]  /*0820*/  @P0 LOP3.LUT R4, R4, R23, RZ, 0x3c, !PT ;  /* 0x0000001704040212 */ /* 0x000fe400078e3cff */
[----:B------:R-:W-:Y:S02]  /*0830*/  @P0 LOP3.LUT R2, R2, R25, RZ, 0x3c, !PT ;  /* 0x0000001902020212 */ /* 0x000fe400078e3cff */
[----:B--2---:R-:W-:Y:S02]  /*0840*/  @P6 LOP3.LUT R5, R5, R18, RZ, 0x3c, !PT ;  /* 0x0000001205056212 */ /* 0x004fe400078e3cff */
[----:B---3--:R-:W-:-:S02]  /*0850*/  @P6 LOP3.LUT R3, R3, R20, RZ, 0x3c, !PT ;  /* 0x0000001403036212 */ /* 0x008fc400078e3cff */
[----:B----4-:R-:W-:Y:S02]  /*0860*/  @P0 LOP3.LUT R5, R5, R22, RZ, 0x3c, !PT ;  /* 0x0000001605050212 */ /* 0x010fe400078e3cff */
[----:B------:R-:W-:Y:S02]  /*0870*/  @P0 LOP3.LUT R3, R3, R26, RZ, 0x3c, !PT ;  /* 0x0000001a03030212 */ /* 0x000fe400078e3cff */
[----:B------:R-:W-:-:S13]  /*0880*/  R2P PR, R24.B1, 0x7f ;  /* 0x0000007f18007804 */ /* 0x000fda0000001000 */
[----:B------:R-:W2:Y:S04]  /*0890*/  @P0 LDG.E R18, desc[UR4][R10.64+0xa0] ;  /* 0x0000a0040a120981 */ /* 0x000ea8000c1e1900 */
[----:B------:R-:W3:Y:S04]  /*08a0*/  @P1 LDG.E R22, desc[UR4][R10.64+0xb4] ;  /* 0x0000b4040a161981 */ /* 0x000ee8000c1e1900 */
[----:B------:R-:W4:Y:S04]  /*08b0*/  @P2 LDG.E R26, desc[UR4][R10.64+0xc8] ;  /* 0x0000c8040a1a2981 */ /* 0x000f28000c1e1900 */
[----:B------:R-:W4:Y:S04]  /*08c0*/  @P3 LDG.E R28, desc[UR4][R10.64+0xdc] ;  /* 0x0000dc040a1c3981 */ /* 0x000f28000c1e1900 */
[----:B------:R-:W4:Y:S04]  /*08d0*/  @P0 LDG.E R23, desc[UR4][R10.64+0xa4] ;  /* 0x0000a4040a170981 */ /* 0x000f28000c1e1900 */
[----:B------:R-:W4:Y:S04]  /*08e0*/  @P0 LDG.E R20, desc[UR4][R10.64+0xa8] ;  /* 0x0000a8040a140981 */ /* 0x000f28000c1e1900 */
[----:B------:R-:W4:Y:S04]  /*08f0*/  @P4 LDG.E R25, desc[UR4][R10.64+0xf0] ;  /* 0x0000f0040a194981 */ /* 0x000f28000c1e1900 */
        /* <DEDUP_REMOVED lines=21> */
[----:B------:R-:W-:Y:S02]  /*0a50*/  LOP3.LUT P0, RZ, R24, 0x8000, RZ, 0xc0, !PT ;  /* 0x0000800018ff7812 */ /* 0x000fe4000780c0ff */
[----:B----4-:R-:W-:Y:S01]  /*0a60*/  @P5 LOP3.LUT R15, R15, R26, RZ, 0x3c, !PT ;  /* 0x0000001a0f0f5212 */ /* 0x010fe200078e3cff */
[----:B------:R-:W4:Y:S04]  /*0a70*/  @P3 LDG.E R24, desc[UR4][R10.64+0xe4] ;  /* 0x0000e4040a183981 */ /* 0x000f28000c1e1900 */
[----:B------:R-:W2:Y:S01]  /*0a80*/  @P6 LDG.E R26, desc[UR4][R10.64+0x118] ;  /* 0x000118040a1a6981 */ /* 0x000ea2000c1e1900 */
        /* <DEDUP_REMOVED lines=8> */
[----:B---3--:R-:W-:-:S03]  /*0b10*/  @P2 LOP3.LUT R3, R3, R22, RZ, 0x3c, !PT ;  /* 0x0000001603032212 */ /* 0x008fc600078e3cff */
[----:B------:R-:W3:Y:S01]  /*0b20*/  @P4 LDG.E R22, desc[UR4][R10.64+0x100] ;  /* 0x000100040a164981 */ /* 0x000ee2000c1e1900 */
[----:B--2---:R-:W-:-:S03]  /*0b30*/  @P6 LOP3.LUT R15, R15, R26, RZ, 0x3c, !PT ;  /* 0x0000001a0f0f6212 */ /* 0x004fc600078e3cff */
[----:B------:R-:W2:Y:S01]  /*0b40*/  @P0 LDG.E R26, desc[UR4][R10.64+0x12c] ;  /* 0x00012c040a1a0981 */ /* 0x000ea2000c1e1900 */
[----:B----4-:R-:W-:-:S03]  /*0b50*/  @P2 LOP3.LUT R2, R2, R23, RZ, 0x3c, !PT ;  /* 0x0000001702022212 */ /* 0x010fc600078e3cff */
[----:B------:R-:W4:Y:S01]  /*0b60*/  @P4 LDG.E R23, desc[UR4][R10.64+0xfc] ;  /* 0x0000fc040a174981 */ /* 0x000f22000c1e1900 */
[----:B------:R-:W-:-:S03]  /*0b70*/  @P2 LOP3.LUT R5, R5, R20, RZ, 0x3c, !PT ;  /* 0x0000001405052212 */ /* 0x000fc600078e3cff */
[----:B------:R-:W4:Y:S01]  /*0b80*/  @P4 LDG.E R20, desc[UR4][R10.64+0xf8] ;  /* 0x0000f8040a144981 */ /* 0x000f22000c1e1900 */
[----:B------:R-:W-:Y:S02]  /*0b90*/  @P3 LOP3.LUT R2, R2, R27, RZ, 0x3c, !PT ;  /* 0x0000001b02023212 */ /* 0x000fe400078e3cff */
[----:B------:R-:W-:Y:S01]  /*0ba0*/  @P3 LOP3.LUT R4, R4, R25, RZ, 0x3c, !PT ;  /* 0x0000001904043212 */ /* 0x000fe200078e3cff */
[----:B------:R-:W4:Y:S01]  /*0bb0*/  @P5 LDG.E R27, desc[UR4][R10.64+0x110] ;  /* 0x000110040a1b5981 */ /* 0x000f22000c1e1900 */
[----:B------:R-:W-:-:S03]  /*0bc0*/  @P3 LOP3.LUT R5, R5, R24, RZ, 0x3c, !PT ;  /* 0x0000001805053212 */ /* 0x000fc600078e3cff */
[----:B------:R-:W4:Y:S04]  /*0bd0*/  @P5 LDG.E R25, desc[UR4][R10.64+0x108] ;  /* 0x000108040a195981 */ /* 0x000f28000c1e1900 */
        /* <DEDUP_REMOVED lines=19> */
[----:B------:R-:W-:-:S05]  /*0d10*/  VIADD R19, R19, 0x10 ;  /* 0x0000001013137836 */ /* 0x000fca0000000000 */
[----:B------:R-:W-:Y:S02]  /*0d20*/  ISETP.NE.AND P1, PT, R19, 0x20, PT ;  /* 0x000000201300780c */ /* 0x000fe40003f25270 */
[----:B------:R-:W-:Y:S02]  /*0d30*/  @P5 LOP3.LUT R3, R3, R18, RZ, 0x3c, !PT ;  /* 0x0000001203035212 */ /* 0x000fe400078e3cff */
[----:B------:R-:W-:Y:S02]  /*0d40*/  @P6 LOP3.LUT R4, R4, R21, RZ, 0x3c, !PT ;  /* 0x0000001504046212 */ /* 0x000fe400078e3cff */
[----:B---3--:R-:W-:-:S04]  /*0d50*/  @P6 LOP3.LUT R3, R3, R22, RZ, 0x3c, !PT ;  /* 0x0000001603036212 */ /* 0x008fc800078e3cff */
[----:B--2---:R-:W-:Y:S02]  /*0d60*/  @P0 LOP3.LUT R3, R3, R26, RZ, 0x3c, !PT ;  /* 0x0000001a03030212 */ /* 0x004fe400078e3cff */
[----:B----4-:R-:W-:Y:S02]  /*0d70*/  @P6 LOP3.LUT R2, R2, R23, RZ, 0x3c, !PT ;  /* 0x0000001702026212 */ /* 0x010fe400078e3cff */
[----:B------:R-:W-:Y:S02]  /*0d80*/  @P6 LOP3.LUT R5, R5, R20, RZ, 0x3c, !PT ;  /* 0x0000001405056212 */ /* 0x000fe400078e3cff */
[----:B------:R-:W-:Y:S02]  /*0d90*/  @P0 LOP3.LUT R2, R2, R27, RZ, 0x3c, !PT ;  /* 0x0000001b02020212 */ /* 0x000fe400078e3cff */
[----:B------:R-:W-:Y:S02]  /*0da0*/  @P0 LOP3.LUT R4, R4, R25, RZ, 0x3c, !PT ;  /* 0x0000001904040212 */ /* 0x000fe400078e3cff */
[----:B------:R-:W-:Y:S01]  /*0db0*/  @P0 LOP3.LUT R5, R5, R24, RZ, 0x3c, !PT ;  /* 0x0000001805050212 */ /* 0x000fe200078e3cff */
[----:B------:R-:W-:Y:S06]  /*0dc0*/  @P1 BRA `(.L_x_26) ;  /* 0xfffffff400481947 */ /* 0x000fec000383ffff */
[----:B------:R-:W-:-:S05]  /*0dd0*/  VIADD R17, R17, 0x1 ;  /* 0x0000000111117836 */ /* 0x000fca0000000000 */
[----:B------:R-:W-:-:S13]  /*0de0*/  ISETP.NE.AND P0, PT, R17, 0x5, PT ;  /* 0x000000051100780c */ /* 0x000fda0003f05270 */
[----:B------:R-:W-:Y:S05]  /*0df0*/  @P0 BRA `(.L_x_27) ;  /* 0xfffffff400300947 */ /* 0x000fea000383ffff */
[----:B------:R1:W-:Y:S01]  /*0e00*/  STG.E.64 desc[UR4][R6.64+0x8], R4 ;  /* 0x0000080406007986 */ /* 0x0003e2000c101b04 */
[----:B------:R-:W-:Y:S01]  /*0e10*/  VIADD R14, R14, 0x1 ;  /* 0x000000010e0e7836 */ /* 0x000fe20000000000 */
[----:B------:R-:W-:Y:S02]  /*0e20*/  LOP3.LUT R11, R0, 0x3, RZ, 0xc0, !PT ;  /* 0x00000003000b7812 */ /* 0x000fe400078ec0ff */
[----:B------:R1:W-:Y:S02]  /*0e30*/  STG.E.64 desc[UR4][R6.64+0x10], R2 ;  /* 0x0000100206007986 */ /* 0x0003e4000c101b04 */
[----:B------:R-:W-:Y:S02]  /*0e40*/  ISETP.GE.U32.AND P0, PT, R14, R11, PT ;  /* 0x0000000b0e00720c */ /* 0x000fe40003f06070 */
[----:B------:R1:W-:Y:S11]  /*0e50*/  STG.E desc[UR4][R6.64+0x4], R15 ;  /* 0x0000040f06007986 */ /* 0x0003f6000c101904 */
[----:B------:R-:W-:Y:S05]  /*0e60*/  @!P0 BRA `(.L_x_28) ;  /* 0xfffffff400048947 */ /* 0x000fea000383ffff */
.L_x_25:
[----:B------:R-:W-:Y:S05]  /*0e70*/  BSYNC.RECONVERGENT B1 ;  /* 0x0000000000017941 */ /* 0x000fea0003800200 */
.L_x_24:
[----:B------:R-:W-:Y:S01]  /*0e80*/  ISETP.GT.U32.AND P0, PT, R0, 0x3, PT ;  /* 0x000000030000780c */ /* 0x000fe20003f04070 */
[----:B------:R-:W-:Y:S01]  /*0e90*/  VIADD R12, R12, 0x1 ;  /* 0x000000010c0c7836 */ /* 0x000fe20000000000 */
[--C-:B------:R-:W-:Y:S02]  /*0ea0*/  SHF.R.U64 R0, R0, 0x2, R13.reuse ;  /* 0x0000000200007819 */ /* 0x100fe4000000120d */
[----:B------:R-:W-:Y:S02]  /*0eb0*/  ISETP.GT.U32.AND.EX P0, PT, R13, RZ, PT, P0 ;  /* 0x000000ff0d00720c */ /* 0x000fe40003f04100 */
[----:B------:R-:W-:-:S11]  /*0ec0*/  SHF.R.U32.HI R13, RZ, 0x2, R13 ;  /* 0x00000002ff0d7819 */ /* 0x000fd6000001160d */
[----:B------:R-:W-:Y:S05]  /*0ed0*/  @P0 BRA `(.L_x_29) ;  /* 0xfffffff000c80947 */ /* 0x000fea000383ffff */
.L_x_23:
[----:B------:R-:W-:Y:S05]  /*0ee0*/  BSYNC.RECONVERGENT B0 ;  /* 0x0000000000007941 */ /* 0x000fea0003800200 */
.L_x_22:
[----:B------:R-:W-:Y:S04]  /*0ef0*/  STG.E.64 desc[UR4][R6.64+0x18], RZ ;  /* 0x000018ff06007986 */ /* 0x000fe8000c101b04 */
[----:B------:R-:W-:Y:S04]  /*0f00*/  STG.E desc[UR4][R6.64+0x20], RZ ;  /* 0x000020ff06007986 */ /* 0x000fe8000c101904 */
[----:B------:R-:W-:Y:S01]  /*0f10*/  STG.E.64 desc[UR4][R6.64+0x28], RZ ;  /* 0x000028ff06007986 */ /* 0x000fe2000c101b04 */
[----:B------:R-:W-:Y:S05]  /*0f20*/  EXIT ;  /* 0x000000000000794d */ /* 0x000fea0003800000 */
.L_x_30:
        /* <DEDUP_REMOVED lines=13> */
.L_x_32:


//--------------------- .nv.global.init           --------------------------
	.section	.nv.global.init,"aw",@progbits
	.align	8
.nv.global.init:
	.type		DEVICE_DOUBLE_INFINITY,@object
	.size		DEVICE_DOUBLE_INFINITY,(DEVICE_DOUBLE_NEGATIVE_INFINITY - DEVICE_DOUBLE_INFINITY)
DEVICE_DOUBLE_INFINITY:
        /*0000*/ 	.byte	0x00, 0x00, 0x00, 0x00, 0x00, 0x00, 0xf0, 0x7f
	.type		DEVICE_DOUBLE_NEGATIVE_INFINITY,@object
	.size		DEVICE_DOUBLE_NEGATIVE_INFINITY,(mrg32k3aM1SubSeq - DEVICE_DOUBLE_NEGATIVE_INFINITY)
DEVICE_DOUBLE_NEGATIVE_INFINITY:
        /*0008*/ 	.byte	0x00, 0x00, 0x00, 0x00, 0x00, 0x00, 0xf0, 0xff
	.type		mrg32k3aM1SubSeq,@object
	.size		mrg32k3aM1SubSeq,(mrg32k3aM2SubSeq - mrg32k3aM1SubSeq)
mrg32k3aM1SubSeq:
        /*0010*/ 	.byte	0x0b, 0xcc, 0xee, 0x04, 0x73, 0x29, 0x8b, 0x6f, 0xf6, 0x53, 0x03, 0xf6, 0x23, 0xf6, 0xea, 0xda
        /* <DEDUP_REMOVED lines=125> */
	.type		mrg32k3aM2SubSeq,@object
	.size		mrg32k3aM2SubSeq,(mrg32k3aM1 - mrg32k3aM2SubSeq)
mrg32k3aM2SubSeq:
        /* <DEDUP_REMOVED lines=126> */
	.type		mrg32k3aM1,@object
	.size		mrg32k3aM1,(mrg32k3aM1Seq - mrg32k3aM1)
mrg32k3aM1:
        /* <DEDUP_REMOVED lines=144> */
	.type		mrg32k3aM1Seq,@object
	.size		mrg32k3aM1Seq,(mrg32k3aM2 - mrg32k3aM1Seq)
mrg32k3aM1Seq:
        /* <DEDUP_REMOVED lines=144> */
	.type		mrg32k3aM2,@object
	.size		mrg32k3aM2,(mrg32k3aM2Seq - mrg32k3aM2)
mrg32k3aM2:
        /* <DEDUP_REMOVED lines=144> */
	.type		mrg32k3aM2Seq,@object
	.size		mrg32k3aM2Seq,(precalc_xorwow_matrix - mrg32k3aM2Seq)
mrg32k3aM2Seq:
        /* <DEDUP_REMOVED lines=144> */
	.type		precalc_xorwow_matrix,@object
	.size		precalc_xorwow_matrix,(precalc_xorwow_offset_matrix - precalc_xorwow_matrix)
precalc_xorwow_matrix:
        /* <DEDUP_REMOVED lines=6400> */
	.type		precalc_xorwow_offset_matrix,@object
	.size		precalc_xorwow_offset_matrix,(.L_1 - precalc_xorwow_offset_matrix)
precalc_xorwow_offset_matrix:
        /* <DEDUP_REMOVED lines=6400> */
.L_1:


//--------------------- .nv.shared.reserved.0     --------------------------
	.section	.nv.shared.reserved.0,"aw",@nobits
	.weak		__nv_reservedSMEM_offset_0_alias
	.size		__nv_reservedSMEM_offset_0_alias, 0, 64
	.other		__nv_reservedSMEM_offset_0_alias,@"STO_CUDA_RESERVED_SHARED STV_DEFAULT"
__nv_reservedSMEM_offset_0_alias:
	.zero		0
	.zero		64


//--------------------- .nv.constant0._Z13updateQKernelPdS_PiiidddP17curandStateXORWOW --------------------------
	.section	.nv.constant0._Z13updateQKernelPdS_PiiidddP17curandStateXORWOW,"a",@progbits
	.sectionflags	@""
	.align	4
.nv.constant0._Z13updateQKernelPdS_PiiidddP17curandStateXORWOW:
	.zero		960


//--------------------- .nv.constant0._Z22initializeCurandStatesP17curandStateXORWOWyi --------------------------
	.section	.nv.constant0._Z22initializeCurandStatesP17curandStateXORWOWyi,"a",@progbits
	.sectionflags	@""
	.align	4
.nv.constant0._Z22initializeCurandStatesP17curandStateXORWOWyi:
	.zero		916


//--------------------- SYMBOLS --------------------------

	.type		.nv.reservedSmem.offset0,@object
	.size		.nv.reservedSmem.offset0,0x4
